// auto-generated by cutlass_sweep.gemm — config: {"arch": "sm_90", "cluster_m": 2, "cluster_n": 1, "dtype": "bf16", "dtype_b": "bf16", "layout": "nt", "stages": 0, "tile_k": 256, "tile_m": 192, "tile_n": 32}
#include "cutlass/cutlass.h"
#include "cutlass/gemm/collective/collective_builder.hpp"
#include "cutlass/gemm/device/gemm_universal_adapter.h"
#include "cutlass/gemm/kernel/gemm_universal.hpp"
#include "cutlass/epilogue/collective/collective_builder.hpp"

using ElemA = cutlass::bfloat16_t;
using ElemB = cutlass::bfloat16_t;
using ElemCD = cutlass::bfloat16_t;
using Acc  = float;
using TileShape    = cute::Shape<cute::_192, cute::_32, cute::_256>;
using ClusterShape = cute::Shape<cute::_2, cute::_1, cute::_1>;

using CollectiveEpilogue = typename cutlass::epilogue::collective::CollectiveBuilder<
    cutlass::arch::Sm90, cutlass::arch::OpClassTensorOp,
    TileShape, ClusterShape,
    cutlass::epilogue::collective::EpilogueTileAuto,
    Acc, Acc,
    ElemCD, cutlass::layout::RowMajor, 128 / cutlass::sizeof_bits<ElemCD>::value,
    ElemCD, cutlass::layout::RowMajor, 128 / cutlass::sizeof_bits<ElemCD>::value,
    cutlass::epilogue::collective::EpilogueScheduleAuto
  >::CollectiveOp;

using CollectiveMainloop = typename cutlass::gemm::collective::CollectiveBuilder<
    cutlass::arch::Sm90, cutlass::arch::OpClassTensorOp,
    ElemA, cutlass::layout::RowMajor, 128 / cutlass::sizeof_bits<ElemA>::value,
    ElemB, cutlass::layout::ColumnMajor, 128 / cutlass::sizeof_bits<ElemB>::value,
    Acc,
    TileShape, ClusterShape,
    cutlass::gemm::collective::StageCountAutoCarveout<static_cast<int>(sizeof(typename CollectiveEpilogue::SharedStorage))>,
    cutlass::gemm::collective::KernelScheduleAuto
  >::CollectiveOp;

using GemmKernel = cutlass::gemm::kernel::GemmUniversal<
    cute::Shape<int,int,int,int>,
    CollectiveMainloop,
    CollectiveEpilogue
>;
using Gemm = cutlass::gemm::device::GemmUniversalAdapter<GemmKernel>;

// Force the device kernel symbol into the cubin without needing a host main.
auto* _anchor = &cutlass::device_kernel<GemmKernel>;


// ===== COMPILED SASS (sm_90a) =====

	.target	sm_90a

	.elftype	@"ET_EXEC"


//--------------------- .note.nv.tkinfo           --------------------------
	.section	.note.nv.tkinfo,"",@"SHT_NOTE"
	.sectionflags	@"SHF_NOTE_NV_TKINFO"
	.tkinfo
        /*0018*/ 	.word	0x00000002
        /*0030*/ 	.string	""
        /*0030*/ 	.string	"ptxas"
        /*0030*/ 	.string	"Cuda compilation tools, release 13.0, V13.0.88"
        /*0030*/ 	.string	"Build cuda_13.0.r13.0/compiler.36424714_0"
        /*0030*/ 	.string	"-arch sm_90a -m 64 "



//--------------------- .note.nv.cuinfo           --------------------------
	.section	.note.nv.cuinfo,"",@"SHT_NOTE"
	.sectionflags	@"SHF_NOTE_NV_CUINFO"
        /*0018*/ 	.short	0x0002
        /*001a*/ 	.short	0x005a
        /*001c*/ 	.short	0x0082
	.zero		2


//--------------------- .nv.info                  --------------------------
	.section	.nv.info,"",@"SHT_CUDA_INFO"
	.align	4


	//----- nvinfo : EIATTR_REGCOUNT
	.align		4
        /*0000*/ 	.byte	0x04, 0x2f
        /*0002*/ 	.short	(.L_15 - .L_14)
	.align		4
.L_14:
        /*0004*/ 	.word	index@(_ZN7cutlass13device_kernelINS_4gemm6kernel13GemmUniversalIN4cute5tupleIJiiiiEEENS1_10collective13CollectiveMmaINS1_34MainloopSm90TmaGmmaWarpSpecializedILi2ENS5_IJNS4_1CILi2EEENSA_ILi1EEESC_EEENS1_35KernelTmaWarpSpecializedCooperativeEEENS5_IJNSA_ILi192EEENSA_ILi32EEENSA_ILi256EEEEEENS_10bfloat16_tENS5_IJlSC_lEEESK_SL_NS4_8TiledMMAINS4_8MMA_AtomIJNS4_4SM904GMMA27MMA_64x32x16_F32BF16BF16_SSILNSP_5MajorE0ELSR_0ELNSP_7ScaleInE1ELSS_1EEEEEENS4_6LayoutISD_NS5_IJSC_NSA_ILi0EEESW_EEEEENS5_IJNS4_10UnderscoreESZ_SZ_EEEEENS4_13SM90_TMA_LOADENS4_14ComposedLayoutINS4_7SwizzleILi3ELi4ELi3EEENS4_18smem_ptr_flag_bitsILi16EEENSV_INS5_IJNSA_ILi8EEENSA_ILi64EEEEEENS5_IJS19_SC_EEEEEEEvNS4_8identityENS4_23SM90_TMA_LOAD_MULTICASTES1D_vS1E_EENS_8epilogue10collective6detail29Sm90TmaWarpSpecializedAdapterINS1I_15DefaultEpilogueISK_SL_SL_NS1H_6thread17LinearCombinationISK_Li1EffLNS1M_9ScaleType4KindE0ELNS_15FloatRoundStyleE2ESK_EENS1_15EpilogueDefaultEEEEEvvEEEEvNT_6ParamsE)
        /*0008*/ 	.word	0x000000a8


	//----- nvinfo : EIATTR_FRAME_SIZE
	.align		4
.L_15:
        /*000c*/ 	.byte	0x04, 0x11
        /*000e*/ 	.short	(.L_17 - .L_16)
	.align		4
.L_16:
        /*0010*/ 	.word	index@(_ZN7cutlass13device_kernelINS_4gemm6kernel13GemmUniversalIN4cute5tupleIJiiiiEEENS1_10collective13CollectiveMmaINS1_34MainloopSm90TmaGmmaWarpSpecializedILi2ENS5_IJNS4_1CILi2EEENSA_ILi1EEESC_EEENS1_35KernelTmaWarpSpecializedCooperativeEEENS5_IJNSA_ILi192EEENSA_ILi32EEENSA_ILi256EEEEEENS_10bfloat16_tENS5_IJlSC_lEEESK_SL_NS4_8TiledMMAINS4_8MMA_AtomIJNS4_4SM904GMMA27MMA_64x32x16_F32BF16BF16_SSILNSP_5MajorE0ELSR_0ELNSP_7ScaleInE1ELSS_1EEEEEENS4_6LayoutISD_NS5_IJSC_NSA_ILi0EEESW_EEEEENS5_IJNS4_10UnderscoreESZ_SZ_EEEEENS4_13SM90_TMA_LOADENS4_14ComposedLayoutINS4_7SwizzleILi3ELi4ELi3EEENS4_18smem_ptr_flag_bitsILi16EEENSV_INS5_IJNSA_ILi8EEENSA_ILi64EEEEEENS5_IJS19_SC_EEEEEEEvNS4_8identityENS4_23SM90_TMA_LOAD_MULTICASTES1D_vS1E_EENS_8epilogue10collective6detail29Sm90TmaWarpSpecializedAdapterINS1I_15DefaultEpilogueISK_SL_SL_NS1H_6thread17LinearCombinationISK_Li1EffLNS1M_9ScaleType4KindE0ELNS_15FloatRoundStyleE2ESK_EENS1_15EpilogueDefaultEEEEEvvEEEEvNT_6ParamsE)
        /*0014*/ 	.word	0x00000000


	//----- nvinfo : EIATTR_MIN_STACK_SIZE
	.align		4
.L_17:
        /*0018*/ 	.byte	0x04, 0x12
        /*001a*/ 	.short	(.L_19 - .L_18)
	.align		4
.L_18:
        /*001c*/ 	.word	index@(_ZN7cutlass13device_kernelINS_4gemm6kernel13GemmUniversalIN4cute5tupleIJiiiiEEENS1_10collective13CollectiveMmaINS1_34MainloopSm90TmaGmmaWarpSpecializedILi2ENS5_IJNS4_1CILi2EEENSA_ILi1EEESC_EEENS1_35KernelTmaWarpSpecializedCooperativeEEENS5_IJNSA_ILi192EEENSA_ILi32EEENSA_ILi256EEEEEENS_10bfloat16_tENS5_IJlSC_lEEESK_SL_NS4_8TiledMMAINS4_8MMA_AtomIJNS4_4SM904GMMA27MMA_64x32x16_F32BF16BF16_SSILNSP_5MajorE0ELSR_0ELNSP_7ScaleInE1ELSS_1EEEEEENS4_6LayoutISD_NS5_IJSC_NSA_ILi0EEESW_EEEEENS5_IJNS4_10UnderscoreESZ_SZ_EEEEENS4_13SM90_TMA_LOADENS4_14ComposedLayoutINS4_7SwizzleILi3ELi4ELi3EEENS4_18smem_ptr_flag_bitsILi16EEENSV_INS5_IJNSA_ILi8EEENSA_ILi64EEEEEENS5_IJS19_SC_EEEEEEEvNS4_8identityENS4_23SM90_TMA_LOAD_MULTICASTES1D_vS1E_EENS_8epilogue10collective6detail29Sm90TmaWarpSpecializedAdapterINS1I_15DefaultEpilogueISK_SL_SL_NS1H_6thread17LinearCombinationISK_Li1EffLNS1M_9ScaleType4KindE0ELNS_15FloatRoundStyleE2ESK_EENS1_15EpilogueDefaultEEEEEvvEEEEvNT_6ParamsE)
        /*0020*/ 	.word	0x00000000
.L_19:


//--------------------- .nv.compat                --------------------------
	.section	.nv.compat,"",@"SHT_CUDA_COMPAT_INFO"
	.align	4
        /*0000*/ 	.byte	0x02, 0x09, 0x01, 0x00, 0x02, 0x02, 0x04, 0x00, 0x02, 0x05, 0x05, 0x00, 0x03, 0x07, 0x01, 0x01
        /*0010*/ 	.byte	0x02, 0x03, 0x01, 0x00, 0x02, 0x06, 0x01, 0x00, 0x04, 0x0b, 0x08, 0x00, 0x00, 0x00, 0x00, 0x00
        /*0020*/ 	.byte	0x00, 0x00, 0x00, 0x00


//--------------------- .nv.info._ZN7cutlass13device_kernelINS_4gemm6kernel13GemmUniversalIN4cute5tupleIJiiiiEEENS1_10collective13CollectiveMmaINS1_34MainloopSm90TmaGmmaWarpSpecializedILi2ENS5_IJNS4_1CILi2EEENSA_ILi1EEESC_EEENS1_35KernelTmaWarpSpecializedCooperativeEEENS5_IJNSA_ILi192EEENSA_ILi32EEENSA_ILi256EEEEEENS_10bfloat16_tENS5_IJlSC_lEEESK_SL_NS4_8TiledMMAINS4_8MMA_AtomIJNS4_4SM904GMMA27MMA_64x32x16_F32BF16BF16_SSILNSP_5MajorE0ELSR_0ELNSP_7ScaleInE1ELSS_1EEEEEENS4_6LayoutISD_NS5_IJSC_NSA_ILi0EEESW_EEEEENS5_IJNS4_10UnderscoreESZ_SZ_EEEEENS4_13SM90_TMA_LOADENS4_14ComposedLayoutINS4_7SwizzleILi3ELi4ELi3EEENS4_18smem_ptr_flag_bitsILi16EEENSV_INS5_IJNSA_ILi8EEENSA_ILi64EEEEEENS5_IJS19_SC_EEEEEEEvNS4_8identityENS4_23SM90_TMA_LOAD_MULTICASTES1D_vS1E_EENS_8epilogue10collective6detail29Sm90TmaWarpSpecializedAdapterINS1I_15DefaultEpilogueISK_SL_SL_NS1H_6thread17LinearCombinationISK_Li1EffLNS1M_9ScaleType4KindE0ELNS_15FloatRoundStyleE2ESK_EENS1_15EpilogueDefaultEEEEEvvEEEEvNT_6ParamsE --------------------------
	.section	.nv.info._ZN7cutlass13device_kernelINS_4gemm6kernel13GemmUniversalIN4cute5tupleIJiiiiEEENS1_10collective13CollectiveMmaINS1_34MainloopSm90TmaGmmaWarpSpecializedILi2ENS5_IJNS4_1CILi2EEENSA_ILi1EEESC_EEENS1_35KernelTmaWarpSpecializedCooperativeEEENS5_IJNSA_ILi192EEENSA_ILi32EEENSA_ILi256EEEEEENS_10bfloat16_tENS5_IJlSC_lEEESK_SL_NS4_8TiledMMAINS4_8MMA_AtomIJNS4_4SM904GMMA27MMA_64x32x16_F32BF16BF16_SSILNSP_5MajorE0ELSR_0ELNSP_7ScaleInE1ELSS_1EEEEEENS4_6LayoutISD_NS5_IJSC_NSA_ILi0EEESW_EEEEENS5_IJNS4_10UnderscoreESZ_SZ_EEEEENS4_13SM90_TMA_LOADENS4_14ComposedLayoutINS4_7SwizzleILi3ELi4ELi3EEENS4_18smem_ptr_flag_bitsILi16EEENSV_INS5_IJNSA_ILi8EEENSA_ILi64EEEEEENS5_IJS19_SC_EEEEEEEvNS4_8identityENS4_23SM90_TMA_LOAD_MULTICASTES1D_vS1E_EENS_8epilogue10collective6detail29Sm90TmaWarpSpecializedAdapterINS1I_15DefaultEpilogueISK_SL_SL_NS1H_6thread17LinearCombinationISK_Li1EffLNS1M_9ScaleType4KindE0ELNS_15FloatRoundStyleE2ESK_EENS1_15EpilogueDefaultEEEEEvvEEEEvNT_6ParamsE,"",@"SHT_CUDA_INFO"
	.sectionflags	@""
	.align	4


	//----- nvinfo : EIATTR_CUDA_API_VERSION
	.align		4
        /*0000*/ 	.byte	0x04, 0x37
        /*0002*/ 	.short	(.L_21 - .L_20)
.L_20:
        /*0004*/ 	.word	0x00000082


	//----- nvinfo : EIATTR_KPARAM_INFO
	.align		4
.L_21:
        /*0008*/ 	.byte	0x04, 0x17
        /*000a*/ 	.short	(.L_23 - .L_22)
.L_22:
        /*000c*/ 	.word	0x00000000
        /*0010*/ 	.short	0x0000
        /*0012*/ 	.short	0x0070
        /*0014*/ 	.byte	0x00, 0xf0, 0x01, 0x10


	//----- nvinfo : EIATTR_SPARSE_MMA_MASK
	.align		4
.L_23:
        /*0018*/ 	.byte	0x03, 0x50
        /*001a*/ 	.short	0x0000


	//----- nvinfo : EIATTR_MAXREG_COUNT
	.align		4
        /*001c*/ 	.byte	0x03, 0x1b
        /*001e*/ 	.short	0x00a8


	//----- nvinfo : EIATTR_NUM_BARRIERS
	.align		4
        /*0020*/ 	.byte	0x02, 0x4c
        /*0022*/ 	.byte	0x01
	.zero		1


	//----- nvinfo : EIATTR_EXTERNS
	.align		4
        /*0024*/ 	.byte	0x04, 0x0f
        /*0026*/ 	.short	(.L_25 - .L_24)


	//   ....[0]....
	.align		4
.L_24:
        /*0028*/ 	.word	index@(__assertfail)


	//----- nvinfo : EIATTR_MERCURY_ISA_VERSION
	.align		4
.L_25:
        /*002c*/ 	.byte	0x03, 0x5f
        /*002e*/ 	.short	0x0101


	//----- nvinfo : EIATTR_INT_WARP_WIDE_INSTR_OFFSETS
	.align		4
        /*0030*/ 	.byte	0x04, 0x31
        /*0032*/ 	.short	(.L_27 - .L_26)


	//   ....[0]....
.L_26:
        /*0034*/ 	.word	0x00000450


	//   ....[1]....
        /*0038*/ 	.word	0x00000570


	//   ....[2]....
        /*003c*/ 	.word	0x00000670


	//   ....[3]....
        /*0040*/ 	.word	0x000035a0


	//----- nvinfo : EIATTR_COOP_GROUP_MASK_REGIDS
	.align		4
.L_27:
        /*0044*/ 	.byte	0x04, 0x29
        /*0046*/ 	.short	(.L_29 - .L_28)


	//   ....[0]....
.L_28:
        /*0048*/ 	.word	0xffffffff


	//   ....[1]....
        /*004c*/ 	.word	0xffffffff


	//   ....[2]....
        /*0050*/ 	.word	0xffffffff


	//   ....[3]....
        /*0054*/ 	.word	0xffffffff


	//   ....[4]....
        /*0058*/ 	.word	0xffffffff


	//   ....[5]....
        /*005c*/ 	.word	0xffffffff


	//----- nvinfo : EIATTR_COOP_GROUP_INSTR_OFFSETS
	.align		4
.L_29:
        /*0060*/ 	.byte	0x04, 0x28
        /*0062*/ 	.short	(.L_31 - .L_30)


	//   ....[0]....
.L_30:
        /*0064*/ 	.word	0x00000060


	//   ....[1]....
        /*0068*/ 	.word	0x00000070


	//   ....[2]....
        /*006c*/ 	.word	0x00000130


	//   ....[3]....
        /*0070*/ 	.word	0x00000290


	//   ....[4]....
        /*0074*/ 	.word	0x000007c0


	//   ....[5]....
        /*0078*/ 	.word	0x00001490


	//----- nvinfo : EIATTR_REG_RECONFIG
	.align		4
.L_31:
        /*007c*/ 	.byte	0x01, 0x54
	.zero		2


	//----- nvinfo : EIATTR_SYSCALL_OFFSETS
	.align		4
        /*0080*/ 	.byte	0x04, 0x46
        /*0082*/ 	.short	(.L_33 - .L_32)


	//   ....[0]....
.L_32:
        /*0084*/ 	.word	0x00001680


	//----- nvinfo : EIATTR_MBARRIER_INSTR_OFFSETS
	.align		4
.L_33:
        /*0088*/ 	.byte	0x04, 0x39
        /*008a*/ 	.short	(.L_35 - .L_34)


	//   ....[0]....
.L_34:
        /*008c*/ 	.word	0x00000230
        /*0090*/ 	.word	0x000000ff
        /*0094*/ 	.word	0x00000000
        /*0098*/ 	.short	0x0100
        /*009a*/ 	.byte	0x08
	.zero		1


	//   ....[1]....
        /*009c*/ 	.word	0x00000240
        /*00a0*/ 	.word	0x000000ff
        /*00a4*/ 	.word	0x00000010
        /*00a8*/ 	.short	0x0100
        /*00aa*/ 	.byte	0x08
	.zero		1


	//   ....[2]....
        /*00ac*/ 	.word	0x00000250
        /*00b0*/ 	.word	0x000000ff
        /*00b4*/ 	.word	0x00000008
        /*00b8*/ 	.short	0x0100
        /*00ba*/ 	.byte	0x08
	.zero		1


	//   ....[3]....
        /*00bc*/ 	.word	0x00000260
        /*00c0*/ 	.word	0x000000ff
        /*00c4*/ 	.word	0x00000018
        /*00c8*/ 	.short	0x0100
        /*00ca*/ 	.byte	0x08
	.zero		1


	//   ....[4]....
        /*00cc*/ 	.word	0x000006f0
        /*00d0*/ 	.word	0x000000ff
        /*00d4*/ 	.word	0x00000030
        /*00d8*/ 	.short	0x0100
        /*00da*/ 	.byte	0x06
	.zero		1


	//   ....[5]....
        /*00dc*/ 	.word	0x00000770
        /*00e0*/ 	.word	0x000000ff
        /*00e4*/ 	.word	0x00000038
        /*00e8*/ 	.short	0x0100
        /*00ea*/ 	.byte	0x06
	.zero		1


	//   ....[6]....
        /*00ec*/ 	.word	0x00001740
        /*00f0*/ 	.word	0x00000003
        /*00f4*/ 	.word	0x00000000
        /*00f8*/ 	.short	0x010a
        /*00fa*/ 	.byte	0x3f
	.zero		1


	//   ....[7]....
        /*00fc*/ 	.word	0x000017a0
        /*0100*/ 	.word	0x00000003
        /*0104*/ 	.word	0x00000000
        /*0108*/ 	.short	0x010a
        /*010a*/ 	.byte	0x3f
	.zero		1


	//   ....[8]....
        /*010c*/ 	.word	0x00002670
        /*0110*/ 	.word	0x00000005
        /*0114*/ 	.word	0x00000000
        /*0118*/ 	.short	0x010a
        /*011a*/ 	.byte	0x3f
	.zero		1


	//   ....[9]....
        /*011c*/ 	.word	0x000026b0
        /*0120*/ 	.word	0x00000005
        /*0124*/ 	.word	0x00000000
        /*0128*/ 	.short	0x010a
        /*012a*/ 	.byte	0x3f
	.zero		1


	//   ....[10]....
        /*012c*/ 	.word	0x00003450
        /*0130*/ 	.word	0x00000004
        /*0134*/ 	.word	0x00000000
        /*0138*/ 	.short	0x0101
        /*013a*/ 	.byte	0x3f
	.zero		1


	//   ....[11]....
        /*013c*/ 	.word	0x00003610
        /*0140*/ 	.word	0x00000000
        /*0144*/ 	.word	0x00000000
        /*0148*/ 	.short	0x0101
        /*014a*/ 	.byte	0x3f
	.zero		1


	//   ....[12]....
        /*014c*/ 	.word	0x00006ba0
        /*0150*/ 	.word	0x00000017
        /*0154*/ 	.word	0x00000010
        /*0158*/ 	.short	0x010a
        /*015a*/ 	.byte	0x3f
	.zero		1


	//   ....[13]....
        /*015c*/ 	.word	0x00007180
        /*0160*/ 	.word	0x00000005
        /*0164*/ 	.word	0x00000038
        /*0168*/ 	.short	0x0101
        /*016a*/ 	.byte	0x3f
	.zero		1


	//   ....[14]....
        /*016c*/ 	.word	0x000078a0
        /*0170*/ 	.word	0x00000007
        /*0174*/ 	.word	0x00000000
        /*0178*/ 	.short	0x010a
        /*017a*/ 	.byte	0x3f
	.zero		1


	//   ....[15]....
        /*017c*/ 	.word	0x00007920
        /*0180*/ 	.word	0x00000005
        /*0184*/ 	.word	0x00000000
        /*0188*/ 	.short	0x010a
        /*018a*/ 	.byte	0x3f
	.zero		1


	//   ....[16]....
        /*018c*/ 	.word	0x00007980
        /*0190*/ 	.word	0x00000003
        /*0194*/ 	.word	0x00000000
        /*0198*/ 	.short	0x010a
        /*019a*/ 	.byte	0x3f
	.zero		1


	//   ....[17]....
        /*019c*/ 	.word	0x000079d0
        /*01a0*/ 	.word	0x00000005
        /*01a4*/ 	.word	0x00000000
        /*01a8*/ 	.short	0x010a
        /*01aa*/ 	.byte	0x3f
	.zero		1


	//   ....[18]....
        /*01ac*/ 	.word	0x00007aa0
        /*01b0*/ 	.word	0x00000017
        /*01b4*/ 	.word	0x00000010
        /*01b8*/ 	.short	0x010a
        /*01ba*/ 	.byte	0x3f
	.zero		1


	//   ....[19]....
        /*01bc*/ 	.word	0x00007b70
        /*01c0*/ 	.word	0x00000007
        /*01c4*/ 	.word	0x00000000
        /*01c8*/ 	.short	0x010a
        /*01ca*/ 	.byte	0x3f
	.zero		1


	//----- nvinfo : EIATTR_NUM_MBARRIERS
	.align		4
.L_35:
        /*01cc*/ 	.byte	0x03, 0x38
        /*01ce*/ 	.short	0x0006


	//----- nvinfo : EIATTR_EXIT_INSTR_OFFSETS
	.align		4
        /*01d0*/ 	.byte	0x04, 0x1c
        /*01d2*/ 	.short	(.L_37 - .L_36)


	//   ....[0]....
.L_36:
        /*01d4*/ 	.word	0x00000990


	//   ....[1]....
        /*01d8*/ 	.word	0x000011b0


	//   ....[2]....
        /*01dc*/ 	.word	0x00006320


	//   ....[3]....
        /*01e0*/ 	.word	0x00006880


	//   ....[4]....
        /*01e4*/ 	.word	0x00007970


	//----- nvinfo : EIATTR_MAX_THREADS
	.align		4
.L_37:
        /*01e8*/ 	.byte	0x04, 0x05
        /*01ea*/ 	.short	(.L_39 - .L_38)
.L_38:
        /*01ec*/ 	.word	0x00000180
        /*01f0*/ 	.word	0x00000001
        /*01f4*/ 	.word	0x00000001


	//----- nvinfo : EIATTR_CRS_STACK_SIZE
	.align		4
.L_39:
        /*01f8*/ 	.byte	0x04, 0x1e
        /*01fa*/ 	.short	(.L_41 - .L_40)
.L_40:
        /*01fc*/ 	.word	0x00000000


	//----- nvinfo : EIATTR_CBANK_PARAM_SIZE
	.align		4
.L_41:
        /*0200*/ 	.byte	0x03, 0x19
        /*0202*/ 	.short	0x0470


	//----- nvinfo : EIATTR_PARAM_CBANK
	.align		4
        /*0204*/ 	.byte	0x04, 0x0a
        /*0206*/ 	.short	(.L_43 - .L_42)
	.align		4
.L_42:
        /*0208*/ 	.word	index@(.nv.constant0._ZN7cutlass13device_kernelINS_4gemm6kernel13GemmUniversalIN4cute5tupleIJiiiiEEENS1_10collective13CollectiveMmaINS1_34MainloopSm90TmaGmmaWarpSpecializedILi2ENS5_IJNS4_1CILi2EEENSA_ILi1EEESC_EEENS1_35KernelTmaWarpSpecializedCooperativeEEENS5_IJNSA_ILi192EEENSA_ILi32EEENSA_ILi256EEEEEENS_10bfloat16_tENS5_IJlSC_lEEESK_SL_NS4_8TiledMMAINS4_8MMA_AtomIJNS4_4SM904GMMA27MMA_64x32x16_F32BF16BF16_SSILNSP_5MajorE0ELSR_0ELNSP_7ScaleInE1ELSS_1EEEEEENS4_6LayoutISD_NS5_IJSC_NSA_ILi0EEESW_EEEEENS5_IJNS4_10UnderscoreESZ_SZ_EEEEENS4_13SM90_TMA_LOADENS4_14ComposedLayoutINS4_7SwizzleILi3ELi4ELi3EEENS4_18smem_ptr_flag_bitsILi16EEENSV_INS5_IJNSA_ILi8EEENSA_ILi64EEEEEENS5_IJS19_SC_EEEEEEEvNS4_8identityENS4_23SM90_TMA_LOAD_MULTICASTES1D_vS1E_EENS_8epilogue10collective6detail29Sm90TmaWarpSpecializedAdapterINS1I_15DefaultEpilogueISK_SL_SL_NS1H_6thread17LinearCombinationISK_Li1EffLNS1M_9ScaleType4KindE0ELNS_15FloatRoundStyleE2ESK_EENS1_15EpilogueDefaultEEEEEvvEEEEvNT_6ParamsE)
        /*020c*/ 	.short	0x0210
        /*020e*/ 	.short	0x0470


	//----- nvinfo : EIATTR_SW_WAR
	.align		4
.L_43:
        /*0210*/ 	.byte	0x04, 0x36
        /*0212*/ 	.short	(.L_45 - .L_44)
.L_44:
        /*0214*/ 	.word	0x00000008
.L_45:


//--------------------- .nv.callgraph             --------------------------
	.section	.nv.callgraph,"",@"SHT_CUDA_CALLGRAPH"
	.align	4
	.sectionentsize	8
	.align		4
        /*0000*/ 	.word	0x00000000
	.align		4
        /*0004*/ 	.word	0xffffffff
	.align		4
        /*0008*/ 	.word	index@(_ZN7cutlass13device_kernelINS_4gemm6kernel13GemmUniversalIN4cute5tupleIJiiiiEEENS1_10collective13CollectiveMmaINS1_34MainloopSm90TmaGmmaWarpSpecializedILi2ENS5_IJNS4_1CILi2EEENSA_ILi1EEESC_EEENS1_35KernelTmaWarpSpecializedCooperativeEEENS5_IJNSA_ILi192EEENSA_ILi32EEENSA_ILi256EEEEEENS_10bfloat16_tENS5_IJlSC_lEEESK_SL_NS4_8TiledMMAINS4_8MMA_AtomIJNS4_4SM904GMMA27MMA_64x32x16_F32BF16BF16_SSILNSP_5MajorE0ELSR_0ELNSP_7ScaleInE1ELSS_1EEEEEENS4_6LayoutISD_NS5_IJSC_NSA_ILi0EEESW_EEEEENS5_IJNS4_10UnderscoreESZ_SZ_EEEEENS4_13SM90_TMA_LOADENS4_14ComposedLayoutINS4_7SwizzleILi3ELi4ELi3EEENS4_18smem_ptr_flag_bitsILi16EEENSV_INS5_IJNSA_ILi8EEENSA_ILi64EEEEEENS5_IJS19_SC_EEEEEEEvNS4_8identityENS4_23SM90_TMA_LOAD_MULTICASTES1D_vS1E_EENS_8epilogue10collective6detail29Sm90TmaWarpSpecializedAdapterINS1I_15DefaultEpilogueISK_SL_SL_NS1H_6thread17LinearCombinationISK_Li1EffLNS1M_9ScaleType4KindE0ELNS_15FloatRoundStyleE2ESK_EENS1_15EpilogueDefaultEEEEEvvEEEEvNT_6ParamsE)
	.align		4
        /*000c*/ 	.word	index@(__assertfail)
	.align		4
        /*0010*/ 	.word	0x00000000
	.align		4
        /*0014*/ 	.word	0xfffffffe
	.align		4
        /*0018*/ 	.word	0x00000000
	.align		4
        /*001c*/ 	.word	0xfffffffd
	.align		4
        /*0020*/ 	.word	0x00000000
	.align		4
        /*0024*/ 	.word	0xfffffffc


//--------------------- .nv.constant4             --------------------------
	.section	.nv.constant4,"a",@progbits
	.align	8
	.align		8
.nv.constant4:
        /*0000*/ 	.dword	__assertfail
	.align		8
        /*0008*/ 	.dword	__unnamed_1
	.align		8
        /*0010*/ 	.dword	_ZN40_INTERNAL_4bf494c2_4_k_cu_e667f43c_113774cuda3std3__45__cpo5beginE
	.align		8
        /*0018*/ 	.dword	_ZN40_INTERNAL_4bf494c2_4_k_cu_e667f43c_113774cuda3std3__45__cpo3endE
	.align		8
        /*0020*/ 	.dword	_ZN40_INTERNAL_4bf494c2_4_k_cu_e667f43c_113774cuda3std3__45__cpo6cbeginE
	.align		8
        /*0028*/ 	.dword	_ZN40_INTERNAL_4bf494c2_4_k_cu_e667f43c_113774cuda3std3__45__cpo4cendE
	.align		8
        /*0030*/ 	.dword	_ZN40_INTERNAL_4bf494c2_4_k_cu_e667f43c_113774cuda3std3__442_GLOBAL__N__4bf494c2_4_k_cu_e667f43c_113776ignoreE
	.align		8
        /*0038*/ 	.dword	_ZN40_INTERNAL_4bf494c2_4_k_cu_e667f43c_113774cuda3std3__419piecewise_constructE
	.align		8
        /*0040*/ 	.dword	_ZN40_INTERNAL_4bf494c2_4_k_cu_e667f43c_113774cuda3std3__48in_placeE
	.align		8
        /*0048*/ 	.dword	_ZN40_INTERNAL_4bf494c2_4_k_cu_e667f43c_113774cuda3std6ranges3__45__cpo4swapE
	.align		8
        /*0050*/ 	.dword	_ZN40_INTERNAL_4bf494c2_4_k_cu_e667f43c_113774cuda3std6ranges3__45__cpo9iter_moveE
	.align		8
        /*0058*/ 	.dword	_ZN40_INTERNAL_4bf494c2_4_k_cu_e667f43c_113774cute7productE
	.align		8
        /*0060*/ 	.dword	_ZN40_INTERNAL_4bf494c2_4_k_cu_e667f43c_113774cute1_E
	.align		8
        /*0068*/ 	.dword	$str$22
	.align		8
        /*0070*/ 	.dword	$str$23


//--------------------- .text._ZN7cutlass13device_kernelINS_4gemm6kernel13GemmUniversalIN4cute5tupleIJiiiiEEENS1_10collective13CollectiveMmaINS1_34MainloopSm90TmaGmmaWarpSpecializedILi2ENS5_IJNS4_1CILi2EEENSA_ILi1EEESC_EEENS1_35KernelTmaWarpSpecializedCooperativeEEENS5_IJNSA_ILi192EEENSA_ILi32EEENSA_ILi256EEEEEENS_10bfloat16_tENS5_IJlSC_lEEESK_SL_NS4_8TiledMMAINS4_8MMA_AtomIJNS4_4SM904GMMA27MMA_64x32x16_F32BF16BF16_SSILNSP_5MajorE0ELSR_0ELNSP_7ScaleInE1ELSS_1EEEEEENS4_6LayoutISD_NS5_IJSC_NSA_ILi0EEESW_EEEEENS5_IJNS4_10UnderscoreESZ_SZ_EEEEENS4_13SM90_TMA_LOADENS4_14ComposedLayoutINS4_7SwizzleILi3ELi4ELi3EEENS4_18smem_ptr_flag_bitsILi16EEENSV_INS5_IJNSA_ILi8EEENSA_ILi64EEEEEENS5_IJS19_SC_EEEEEEEvNS4_8identityENS4_23SM90_TMA_LOAD_MULTICASTES1D_vS1E_EENS_8epilogue10collective6detail29Sm90TmaWarpSpecializedAdapterINS1I_15DefaultEpilogueISK_SL_SL_NS1H_6thread17LinearCombinationISK_Li1EffLNS1M_9ScaleType4KindE0ELNS_15FloatRoundStyleE2ESK_EENS1_15EpilogueDefaultEEEEEvvEEEEvNT_6ParamsE --------------------------
	.section	.text._ZN7cutlass13device_kernelINS_4gemm6kernel13GemmUniversalIN4cute5tupleIJiiiiEEENS1_10collective13CollectiveMmaINS1_34MainloopSm90TmaGmmaWarpSpecializedILi2ENS5_IJNS4_1CILi2EEENSA_ILi1EEESC_EEENS1_35KernelTmaWarpSpecializedCooperativeEEENS5_IJNSA_ILi192EEENSA_ILi32EEENSA_ILi256EEEEEENS_10bfloat16_tENS5_IJlSC_lEEESK_SL_NS4_8TiledMMAINS4_8MMA_AtomIJNS4_4SM904GMMA27MMA_64x32x16_F32BF16BF16_SSILNSP_5MajorE0ELSR_0ELNSP_7ScaleInE1ELSS_1EEEEEENS4_6LayoutISD_NS5_IJSC_NSA_ILi0EEESW_EEEEENS5_IJNS4_10UnderscoreESZ_SZ_EEEEENS4_13SM90_TMA_LOADENS4_14ComposedLayoutINS4_7SwizzleILi3ELi4ELi3EEENS4_18smem_ptr_flag_bitsILi16EEENSV_INS5_IJNSA_ILi8EEENSA_ILi64EEEEEENS5_IJS19_SC_EEEEEEEvNS4_8identityENS4_23SM90_TMA_LOAD_MULTICASTES1D_vS1E_EENS_8epilogue10collective6detail29Sm90TmaWarpSpecializedAdapterINS1I_15DefaultEpilogueISK_SL_SL_NS1H_6thread17LinearCombinationISK_Li1EffLNS1M_9ScaleType4KindE0ELNS_15FloatRoundStyleE2ESK_EENS1_15EpilogueDefaultEEEEEvvEEEEvNT_6ParamsE,"ax",@progbits
	.align	128
.text._ZN7cutlass13device_kernelINS_4gemm6kernel13GemmUniversalIN4cute5tupleIJiiiiEEENS1_10collective13CollectiveMmaINS1_34MainloopSm90TmaGmmaWarpSpecializedILi2ENS5_IJNS4_1CILi2EEENSA_ILi1EEESC_EEENS1_35KernelTmaWarpSpecializedCooperativeEEENS5_IJNSA_ILi192EEENSA_ILi32EEENSA_ILi256EEEEEENS_10bfloat16_tENS5_IJlSC_lEEESK_SL_NS4_8TiledMMAINS4_8MMA_AtomIJNS4_4SM904GMMA27MMA_64x32x16_F32BF16BF16_SSILNSP_5MajorE0ELSR_0ELNSP_7ScaleInE1ELSS_1EEEEEENS4_6LayoutISD_NS5_IJSC_NSA_ILi0EEESW_EEEEENS5_IJNS4_10UnderscoreESZ_SZ_EEEEENS4_13SM90_TMA_LOADENS4_14ComposedLayoutINS4_7SwizzleILi3ELi4ELi3EEENS4_18smem_ptr_flag_bitsILi16EEENSV_INS5_IJNSA_ILi8EEENSA_ILi64EEEEEENS5_IJS19_SC_EEEEEEEvNS4_8identityENS4_23SM90_TMA_LOAD_MULTICASTES1D_vS1E_EENS_8epilogue10collective6detail29Sm90TmaWarpSpecializedAdapterINS1I_15DefaultEpilogueISK_SL_SL_NS1H_6thread17LinearCombinationISK_Li1EffLNS1M_9ScaleType4KindE0ELNS_15FloatRoundStyleE2ESK_EENS1_15EpilogueDefaultEEEEEvvEEEEvNT_6ParamsE:
        .type           _ZN7cutlass13device_kernelINS_4gemm6kernel13GemmUniversalIN4cute5tupleIJiiiiEEENS1_10collective13CollectiveMmaINS1_34MainloopSm90TmaGmmaWarpSpecializedILi2ENS5_IJNS4_1CILi2EEENSA_ILi1EEESC_EEENS1_35KernelTmaWarpSpecializedCooperativeEEENS5_IJNSA_ILi192EEENSA_ILi32EEENSA_ILi256EEEEEENS_10bfloat16_tENS5_IJlSC_lEEESK_SL_NS4_8TiledMMAINS4_8MMA_AtomIJNS4_4SM904GMMA27MMA_64x32x16_F32BF16BF16_SSILNSP_5MajorE0ELSR_0ELNSP_7ScaleInE1ELSS_1EEEEEENS4_6LayoutISD_NS5_IJSC_NSA_ILi0EEESW_EEEEENS5_IJNS4_10UnderscoreESZ_SZ_EEEEENS4_13SM90_TMA_LOADENS4_14ComposedLayoutINS4_7SwizzleILi3ELi4ELi3EEENS4_18smem_ptr_flag_bitsILi16EEENSV_INS5_IJNSA_ILi8EEENSA_ILi64EEEEEENS5_IJS19_SC_EEEEEEEvNS4_8identityENS4_23SM90_TMA_LOAD_MULTICASTES1D_vS1E_EENS_8epilogue10collective6detail29Sm90TmaWarpSpecializedAdapterINS1I_15DefaultEpilogueISK_SL_SL_NS1H_6thread17LinearCombinationISK_Li1EffLNS1M_9ScaleType4KindE0ELNS_15FloatRoundStyleE2ESK_EENS1_15EpilogueDefaultEEEEEvvEEEEvNT_6ParamsE,@function
        .size           _ZN7cutlass13device_kernelINS_4gemm6kernel13GemmUniversalIN4cute5tupleIJiiiiEEENS1_10collective13CollectiveMmaINS1_34MainloopSm90TmaGmmaWarpSpecializedILi2ENS5_IJNS4_1CILi2EEENSA_ILi1EEESC_EEENS1_35KernelTmaWarpSpecializedCooperativeEEENS5_IJNSA_ILi192EEENSA_ILi32EEENSA_ILi256EEEEEENS_10bfloat16_tENS5_IJlSC_lEEESK_SL_NS4_8TiledMMAINS4_8MMA_AtomIJNS4_4SM904GMMA27MMA_64x32x16_F32BF16BF16_SSILNSP_5MajorE0ELSR_0ELNSP_7ScaleInE1ELSS_1EEEEEENS4_6LayoutISD_NS5_IJSC_NSA_ILi0EEESW_EEEEENS5_IJNS4_10UnderscoreESZ_SZ_EEEEENS4_13SM90_TMA_LOADENS4_14ComposedLayoutINS4_7SwizzleILi3ELi4ELi3EEENS4_18smem_ptr_flag_bitsILi16EEENSV_INS5_IJNSA_ILi8EEENSA_ILi64EEEEEENS5_IJS19_SC_EEEEEEEvNS4_8identityENS4_23SM90_TMA_LOAD_MULTICASTES1D_vS1E_EENS_8epilogue10collective6detail29Sm90TmaWarpSpecializedAdapterINS1I_15DefaultEpilogueISK_SL_SL_NS1H_6thread17LinearCombinationISK_Li1EffLNS1M_9ScaleType4KindE0ELNS_15FloatRoundStyleE2ESK_EENS1_15EpilogueDefaultEEEEEvvEEEEvNT_6ParamsE,(.L_x_129 - _ZN7cutlass13device_kernelINS_4gemm6kernel13GemmUniversalIN4cute5tupleIJiiiiEEENS1_10collective13CollectiveMmaINS1_34MainloopSm90TmaGmmaWarpSpecializedILi2ENS5_IJNS4_1CILi2EEENSA_ILi1EEESC_EEENS1_35KernelTmaWarpSpecializedCooperativeEEENS5_IJNSA_ILi192EEENSA_ILi32EEENSA_ILi256EEEEEENS_10bfloat16_tENS5_IJlSC_lEEESK_SL_NS4_8TiledMMAINS4_8MMA_AtomIJNS4_4SM904GMMA27MMA_64x32x16_F32BF16BF16_SSILNSP_5MajorE0ELSR_0ELNSP_7ScaleInE1ELSS_1EEEEEENS4_6LayoutISD_NS5_IJSC_NSA_ILi0EEESW_EEEEENS5_IJNS4_10UnderscoreESZ_SZ_EEEEENS4_13SM90_TMA_LOADENS4_14ComposedLayoutINS4_7SwizzleILi3ELi4ELi3EEENS4_18smem_ptr_flag_bitsILi16EEENSV_INS5_IJNSA_ILi8EEENSA_ILi64EEEEEENS5_IJS19_SC_EEEEEEEvNS4_8identityENS4_23SM90_TMA_LOAD_MULTICASTES1D_vS1E_EENS_8epilogue10collective6detail29Sm90TmaWarpSpecializedAdapterINS1I_15DefaultEpilogueISK_SL_SL_NS1H_6thread17LinearCombinationISK_Li1EffLNS1M_9ScaleType4KindE0ELNS_15FloatRoundStyleE2ESK_EENS1_15EpilogueDefaultEEEEEvvEEEEvNT_6ParamsE)
        .other          _ZN7cutlass13device_kernelINS_4gemm6kernel13GemmUniversalIN4cute5tupleIJiiiiEEENS1_10collective13CollectiveMmaINS1_34MainloopSm90TmaGmmaWarpSpecializedILi2ENS5_IJNS4_1CILi2EEENSA_ILi1EEESC_EEENS1_35KernelTmaWarpSpecializedCooperativeEEENS5_IJNSA_ILi192EEENSA_ILi32EEENSA_ILi256EEEEEENS_10bfloat16_tENS5_IJlSC_lEEESK_SL_NS4_8TiledMMAINS4_8MMA_AtomIJNS4_4SM904GMMA27MMA_64x32x16_F32BF16BF16_SSILNSP_5MajorE0ELSR_0ELNSP_7ScaleInE1ELSS_1EEEEEENS4_6LayoutISD_NS5_IJSC_NSA_ILi0EEESW_EEEEENS5_IJNS4_10UnderscoreESZ_SZ_EEEEENS4_13SM90_TMA_LOADENS4_14ComposedLayoutINS4_7SwizzleILi3ELi4ELi3EEENS4_18smem_ptr_flag_bitsILi16EEENSV_INS5_IJNSA_ILi8EEENSA_ILi64EEEEEENS5_IJS19_SC_EEEEEEEvNS4_8identityENS4_23SM90_TMA_LOAD_MULTICASTES1D_vS1E_EENS_8epilogue10collective6detail29Sm90TmaWarpSpecializedAdapterINS1I_15DefaultEpilogueISK_SL_SL_NS1H_6thread17LinearCombinationISK_Li1EffLNS1M_9ScaleType4KindE0ELNS_15FloatRoundStyleE2ESK_EENS1_15EpilogueDefaultEEEEEvvEEEEvNT_6ParamsE,@"STO_CUDA_ENTRY STV_DEFAULT"
_ZN7cutlass13device_kernelINS_4gemm6kernel13GemmUniversalIN4cute5tupleIJiiiiEEENS1_10collective13CollectiveMmaINS1_34MainloopSm90TmaGmmaWarpSpecializedILi2ENS5_IJNS4_1CILi2EEENSA_ILi1EEESC_EEENS1_35KernelTmaWarpSpecializedCooperativeEEENS5_IJNSA_ILi192EEENSA_ILi32EEENSA_ILi256EEEEEENS_10bfloat16_tENS5_IJlSC_lEEESK_SL_NS4_8TiledMMAINS4_8MMA_AtomIJNS4_4SM904GMMA27MMA_64x32x16_F32BF16BF16_SSILNSP_5MajorE0ELSR_0ELNSP_7ScaleInE1ELSS_1EEEEEENS4_6LayoutISD_NS5_IJSC_NSA_ILi0EEESW_EEEEENS5_IJNS4_10UnderscoreESZ_SZ_EEEEENS4_13SM90_TMA_LOADENS4_14ComposedLayoutINS4_7SwizzleILi3ELi4ELi3EEENS4_18smem_ptr_flag_bitsILi16EEENSV_INS5_IJNSA_ILi8EEENSA_ILi64EEEEEENS5_IJS19_SC_EEEEEEEvNS4_8identityENS4_23SM90_TMA_LOAD_MULTICASTES1D_vS1E_EENS_8epilogue10collective6detail29Sm90TmaWarpSpecializedAdapterINS1I_15DefaultEpilogueISK_SL_SL_NS1H_6thread17LinearCombinationISK_Li1EffLNS1M_9ScaleType4KindE0ELNS_15FloatRoundStyleE2ESK_EENS1_15EpilogueDefaultEEEEEvvEEEEvNT_6ParamsE:
[----:B------:R-:W0:Y:S01]  /*0000*/  LDC R1, c[0x0][0x28] ;  /* 0x00000a00ff017b82 */ /* 0x000e220000000800 */
[----:B------:R-:W1:Y:S01]  /*0010*/  S2R R64, SR_TID.X ;  /* 0x0000000000407919 */ /* 0x000e620000002100 */
[----:B------:R-:W-:Y:S01]  /*0020*/  ELECT P0, URZ, PT ;  /* 0x00000000003f782f */ /* 0x000fe20003800000 */
[----:B------:R-:W-:Y:S01]  /*0030*/  BSSY B0, `(.L_x_0) ;  /* 0x000000f000007945 */ /* 0x000fe20003800000 */
[--C-:B-1----:R-:W-:Y:S02]  /*0040*/  SHF.R.U32.HI R0, RZ, 0x5, R64.reuse ;  /* 0x00000005ff007819 */ /* 0x102fe40000011640 */
[----:B------:R-:W-:-:S03]  /*0050*/  SHF.R.U32.HI R6, RZ, 0x7, R64 ;  /* 0x00000007ff067819 */ /* 0x000fc60000011640 */
[----:B------:R-:W1:Y:S04]  /*0060*/  SHFL.IDX PT, R3, R0, RZ, 0x1f ;  /* 0x00001fff00037589 */ /* 0x000e6800000e0000 */
[----:B------:R2:W3:Y:S01]  /*0070*/  SHFL.IDX PT, R2, R6, RZ, 0x1f ;  /* 0x00001fff06027589 */ /* 0x0004e200000e0000 */
[----:B-1----:R-:W-:-:S13]  /*0080*/  ISETP.NE.OR P0, PT, R3, RZ, !P0 ;  /* 0x000000ff0300720c */ /* 0x002fda0004705670 */
[----:B0-23--:R-:W-:Y:S05]  /*0090*/  @P0 BRA `(.L_x_1) ;  /* 0x0000000000200947 */ /* 0x00dfea0003800000 */
[----:B------:R-:W-:Y:S02]  /*00a0*/  ULDC.64 UR4, c[0x0][0x198] ;  /* 0x0000660000047ab9 */ /* 0x000fe40000000a00 */
[----:B------:R-:W-:Y:S02]  /*00b0*/  UIADD3 UR6, UP0, UR4, 0xf0, URZ ;  /* 0x000000f004067890 */ /* 0x000fe4000ff1e03f */
[----:B------:R-:W-:Y:S02]  /*00c0*/  UIADD3 UR4, UP1, UR4, 0x1f0, URZ ;  /* 0x000001f004047890 */ /* 0x000fe4000ff3e03f */
[----:B------:R-:W-:Y:S02]  /*00d0*/  UIADD3.X UR7, URZ, UR5, URZ, UP0, !UPT ;  /* 0x000000053f077290 */ /* 0x000fe400087fe43f */
[----:B------:R-:W-:-:S07]  /*00e0*/  UIADD3.X UR5, URZ, UR5, URZ, UP1, !UPT ;  /* 0x000000053f057290 */ /* 0x000fce0008ffe43f */
[----:B------:R0:W-:Y:S02]  /*00f0*/  UTMACCTL.PF [UR6] ;  /* 0x00000000060079b9 */ /* 0x0001e40008040000 */
[----:B------:R0:W-:Y:S02]  /*0100*/  UTMACCTL.PF [UR4] ;  /* 0x00000000040079b9 */ /* 0x0001e40008040000 */
[----:B0-----:R-:W-:Y:S01]  /*0110*/  NOP ;  /* 0x0000000000007918 */ /* 0x001fe20000000000 */
.L_x_1:
[----:B------:R-:W-:Y:S05]  /*0120*/  BSYNC B0 ;  /* 0x0000000000007941 */ /* 0x000fea0003800000 */
.L_x_0:
[----:B------:R-:W0:Y:S02]  /*0130*/  SHFL.IDX PT, R5, R0, RZ, 0x1f ;  /* 0x00001fff00057589 */ /* 0x000e2400000e0000 */
[----:B0-----:R-:W-:-:S13]  /*0140*/  ISETP.NE.AND P0, PT, R5, RZ, PT ;  /* 0x000000ff0500720c */ /* 0x001fda0003f05270 */
[----:B------:R-:W-:Y:S05]  /*0150*/  @P0 BRA `(.L_x_2) ;  /* 0x0000000000480947 */ /* 0x000fea0003800000 */
[----:B------:R-:W0:Y:S01]  /*0160*/  S2UR UR8, SR_CgaCtaId ;  /* 0x00000000000879c3 */ /* 0x000e220000008800 */
[----:B------:R-:W-:Y:S01]  /*0170*/  UMOV UR4, 0x400 ;  /* 0x0000040000047882 */ /* 0x000fe20000000000 */
[----:B------:R-:W-:Y:S01]  /*0180*/  UMOV UR5, 0x1 ;  /* 0x0000000100057882 */ /* 0x000fe20000000000 */
[----:B------:R-:W-:Y:S01]  /*0190*/  UMOV UR6, 0x4 ;  /* 0x0000000400067882 */ /* 0x000fe20000000000 */
[----:B------:R-:W-:Y:S01]  /*01a0*/  ELECT P0, URZ, PT ;  /* 0x00000000003f782f */ /* 0x000fe20003800000 */
[----:B------:R-:W-:-:S04]  /*01b0*/  UIADD3 UR6, -UR6, 0x100000, URZ ;  /* 0x0010000006067890 */ /* 0x000fc8000fffe13f */
[----:B------:R-:W-:Y:S02]  /*01c0*/  USHF.L.U32 UR7, UR6, 0xb, URZ ;  /* 0x0000000b06077899 */ /* 0x000fe4000800063f */
[----:B------:R-:W-:Y:S02]  /*01d0*/  USHF.L.U32 UR6, UR6, 0x1, URZ ;  /* 0x0000000106067899 */ /* 0x000fe4000800063f */
[----:B0-----:R-:W-:Y:S02]  /*01e0*/  ULEA UR8, UR8, UR4, 0x18 ;  /* 0x0000000408087291 */ /* 0x001fe4000f8ec03f */
[----:B------:R-:W-:-:S04]  /*01f0*/  UIADD3 UR4, -UR5, 0x100000, URZ ;  /* 0x0010000005047890 */ /* 0x000fc8000fffe13f */
[----:B------:R-:W-:Y:S02]  /*0200*/  USHF.L.U32 UR5, UR4, 0xb, URZ ;  /* 0x0000000b04057899 */ /* 0x000fe4000800063f */
[----:B------:R-:W-:Y:S01]  /*0210*/  USHF.L.U32 UR4, UR4, 0x1, URZ ;  /* 0x0000000104047899 */ /* 0x000fe2000800063f */
[----:B------:R-:W0:Y:S11]  /*0220*/  FENCE.VIEW.ASYNC.S ;  /* 0x00000000000073c6 */ /* 0x000e360000000000 */
[----:B0-----:R0:W1:Y:S01]  /*0230*/  SYNCS.EXCH.64 URZ, [UR8], UR4 ;  /* 0x00000004083f75b2 */ /* 0x0010620008000100 */
[----:B------:R0:W2:Y:S01]  /*0240*/  SYNCS.EXCH.64 URZ, [UR8+0x10], UR6 ;  /* 0x00001006083f75b2 */ /* 0x0000a20008000100 */
[----:B------:R0:W3:Y:S01]  /*0250*/  SYNCS.EXCH.64 URZ, [UR8+0x8], UR4 ;  /* 0x00000804083f75b2 */ /* 0x0000e20008000100 */
[----:B------:R0:W4:Y:S01]  /*0260*/  SYNCS.EXCH.64 URZ, [UR8+0x18], UR6 ;  /* 0x00001806083f75b2 */ /* 0x0001220008000100 */
[----:B------:R-:W-:Y:S01]  /*0270*/  NOP ;  /* 0x0000000000007918 */ /* 0x000fe20000000000 */
.L_x_2:
[----:B------:R-:W-:Y:S01]  /*0280*/  SHF.R.S32.HI R7, RZ, 0x1f, R64 ;  /* 0x0000001fff077819 */ /* 0x000fe20000011440 */
[----:B------:R-:W5:Y:S01]  /*0290*/  SHFL.IDX PT, R0, R0, RZ, 0x1f ;  /* 0x00001fff00007589 */ /* 0x000f6200000e0000 */
[----:B0-----:R-:W0:Y:S01]  /*02a0*/  S2UR UR8, SR_CTAID.X ;  /* 0x00000000000879c3 */ /* 0x001e220000002500 */
[----:B------:R-:W-:Y:S02]  /*02b0*/  ELECT P0, URZ, PT ;  /* 0x00000000003f782f */ /* 0x000fe40003800000 */
[----:B------:R-:W-:Y:S01]  /*02c0*/  LEA.HI R7, R7, R64, RZ, 0x7 ;  /* 0x0000004007077211 */ /* 0x000fe200078f38ff */
[----:B------:R-:W1:Y:S01]  /*02d0*/  S2R R4, SR_CTAID.Y ;  /* 0x0000000000047919 */ /* 0x000e620000002600 */
[----:B------:R-:W-:Y:S01]  /*02e0*/  SHF.R.S32.HI R10, RZ, 0x1f, R5 ;  /* 0x0000001fff0a7819 */ /* 0x000fe20000011405 */
[----:B------:R-:W-:Y:S01]  /*02f0*/  ULDC UR4, c[0x0][0x150] ;  /* 0x0000540000047ab9 */ /* 0x000fe20000000800 */
[----:B------:R-:W-:Y:S01]  /*0300*/  LOP3.LUT R7, R7, 0xffffff80, RZ, 0xc0, !PT ;  /* 0xffffff8007077812 */ /* 0x000fe200078ec0ff */
[----:B------:R-:W-:Y:S01]  /*0310*/  NOP ;  /* 0x0000000000007918 */ /* 0x000fe20000000000 */
[----:B------:R-:W-:Y:S01]  /*0320*/  LEA.HI R10, R10, R5, RZ, 0x2 ;  /* 0x000000050a0a7211 */ /* 0x000fe200078f10ff */
[----:B------:R-:W2:Y:S01]  /*0330*/  LDC R12, c[0x0][0x144] ;  /* 0x00005100ff0c7b82 */ /* 0x000ea20000000800 */
[----:B------:R-:W-:Y:S01]  /*0340*/  NOP ;  /* 0x0000000000007918 */ /* 0x000fe20000000000 */
[----:B------:R-:W-:Y:S01]  /*0350*/  IMAD.IADD R8, R64, 0x1, -R7 ;  /* 0x0000000140087824 */ /* 0x000fe200078e0a07 */
[----:B------:R-:W-:Y:S01]  /*0360*/  LOP3.LUT R10, R10, 0x3ffffffc, RZ, 0xc0, !PT ;  /* 0x3ffffffc0a0a7812 */ /* 0x000fe200078ec0ff */
[----:B------:R-:W-:Y:S01]  /*0370*/  IMAD.MOV.U32 R22, RZ, RZ, 0x1 ;  /* 0x00000001ff167424 */ /* 0x000fe200078e00ff */
[----:B------:R-:W-:-:S02]  /*0380*/  ISETP.NE.AND P3, PT, R2, RZ, PT ;  /* 0x000000ff0200720c */ /* 0x000fc40003f65270 */
[----:B------:R-:W-:Y:S01]  /*0390*/  SHF.R.S32.HI R7, RZ, 0x1f, R8 ;  /* 0x0000001fff077819 */ /* 0x000fe20000011408 */
[----:B------:R-:W-:Y:S01]  /*03a0*/  IMAD.IADD R10, R5, 0x1, -R10 ;  /* 0x00000001050a7824 */ /* 0x000fe200078e0a0a */
[----:B------:R-:W3:Y:S02]  /*03b0*/  LDC R14, c[0x0][0x140] ;  /* 0x00005000ff0e7b82 */ /* 0x000ee40000000800 */
[----:B------:R-:W-:Y:S02]  /*03c0*/  LEA.HI R7, R7, R8, RZ, 0x3 ;  /* 0x0000000807077211 */ /* 0x000fe400078f18ff */
[----:B-----5:R-:W-:Y:S02]  /*03d0*/  ISETP.NE.OR P0, PT, R0, RZ, !P0 ;  /* 0x000000ff0000720c */ /* 0x020fe40004705670 */
[----:B------:R-:W-:Y:S02]  /*03e0*/  SHF.R.S32.HI R0, RZ, 0x3, R7 ;  /* 0x00000003ff007819 */ /* 0x000fe40000011407 */
[----:B0-----:R-:W-:-:S02]  /*03f0*/  I2FP.F32.U32 R9, UR8 ;  /* 0x0000000800097c45 */ /* 0x001fc40008201000 */
[----:B------:R-:W-:-:S03]  /*0400*/  SHF.R.S32.HI R7, RZ, 0x1f, R7 ;  /* 0x0000001fff077819 */ /* 0x000fc60000011407 */
[----:B------:R-:W-:Y:S01]  /*0410*/  FMUL R11, R9, UR4 ;  /* 0x00000004090b7c20 */ /* 0x000fe20008400000 */
[----:B------:R-:W-:Y:S01]  /*0420*/  LEA.HI R7, R7, R0, RZ, 0x2 ;  /* 0x0000000007077211 */ /* 0x000fe200078f10ff */
[----:B------:R-:W-:Y:S01]  /*0430*/  ULDC UR4, c[0x0][0x154] ;  /* 0x0000550000047ab9 */ /* 0x000fe20000000800 */
[----:B-1----:R-:W-:Y:S01]  /*0440*/  I2FP.F32.U32 R13, R4 ;  /* 0x00000004000d7245 */ /* 0x002fe20000201000 */
[----:B------:R-:W-:Y:S01]  /*0450*/  VOTEU.ALL UP0, P0 ;  /* 0x00000000003f7886 */ /* 0x000fe20000000000 */
[----:B------:R-:W-:Y:S01]  /*0460*/  LOP3.LUT R7, R7, 0xfffffffc, RZ, 0xc0, !PT ;  /* 0xfffffffc07077812 */ /* 0x000fe200078ec0ff */
[----:B------:R-:W0:Y:S01]  /*0470*/  F2I.U32.TRUNC.NTZ R11, R11 ;  /* 0x0000000b000b7305 */ /* 0x000e22000020f000 */
[----:B------:R-:W1:Y:S01]  /*0480*/  LDC R9, c[0x0][0x148] ;  /* 0x00005200ff097b82 */ /* 0x000e620000000800 */
[----:B------:R-:W-:Y:S01]  /*0490*/  FMUL R13, R13, UR4 ;  /* 0x000000040d0d7c20 */ /* 0x000fe20008400000 */
[----:B------:R-:W-:Y:S01]  /*04a0*/  UMOV UR4, 0x20 ;  /* 0x0000002000047882 */ /* 0x000fe20000000000 */
[----:B------:R-:W-:Y:S01]  /*04b0*/  IMAD.IADD R7, R0, 0x1, -R7 ;  /* 0x0000000100077824 */ /* 0x000fe200078e0a07 */
[----:B------:R-:W-:Y:S01]  /*04c0*/  SHF.R.S32.HI R0, RZ, 0x1f, R3 ;  /* 0x0000001fff007819 */ /* 0x000fe20000011403 */
[----:B------:R-:W-:Y:S01]  /*04d0*/  @!UP0 UMOV UR6, 0x400 ;  /* 0x0000040000068882 */ /* 0x000fe20000000000 */
[----:B------:R-:W-:-:S04]  /*04e0*/  @!UP0 UIADD3 UR4, -UR4, 0x100000, URZ ;  /* 0x0010000004048890 */ /* 0x000fc8000fffe13f */
[----:B------:R-:W-:Y:S02]  /*04f0*/  @!UP0 USHF.L.U32 UR5, UR4, 0xb, URZ ;  /* 0x0000000b04058899 */ /* 0x000fe4000800063f */
[----:B------:R-:W-:Y:S01]  /*0500*/  @!UP0 USHF.L.U32 UR4, UR4, 0x1, URZ ;  /* 0x0000000104048899 */ /* 0x000fe2000800063f */
[----:B------:R-:W-:Y:S01]  /*0510*/  IMAD R10, R10, 0x4, R7 ;  /* 0x000000040a0a7824 */ /* 0x000fe200078e0207 */
[----:B------:R-:W5:Y:S01]  /*0520*/  @!UP0 S2UR UR7, SR_CgaCtaId ;  /* 0x00000000000789c3 */ /* 0x000f620000008800 */
[----:B------:R-:W4:Y:S01]  /*0530*/  F2I.U32.TRUNC.NTZ R13, R13 ;  /* 0x0000000d000d7305 */ /* 0x000f22000020f000 */
[----:B------:R-:W-:Y:S01]  /*0540*/  LEA.HI R0, R0, R3, RZ, 0x2 ;  /* 0x0000000300007211 */ /* 0x000fe200078f10ff */
[C---:B------:R-:W-:Y:S01]  /*0550*/  IMAD.SHL.U32 R19, R10.reuse, 0x4, RZ ;  /* 0x000000040a137824 */ /* 0x040fe200078e00ff */
[----:B------:R-:W-:Y:S01]  /*0560*/  LEA.HI R7, R10, R10, RZ, 0x1 ;  /* 0x0000000a0a077211 */ /* 0x000fe200078f08ff */
[----:B------:R-:W-:Y:S01]  /*0570*/  VOTEU.ALL UP1, P0 ;  /* 0x00000000003f7886 */ /* 0x000fe20000020000 */
[----:B0-----:R-:W-:Y:S01]  /*0580*/  IMAD.MOV R15, RZ, RZ, -R11 ;  /* 0x000000ffff0f7224 */ /* 0x001fe200078e0a0b */
[----:B------:R-:W-:-:S02]  /*0590*/  LOP3.LUT R0, R0, 0xfffffffc, RZ, 0xc0, !PT ;  /* 0xfffffffc00007812 */ /* 0x000fc400078ec0ff */
[----:B------:R-:W-:Y:S01]  /*05a0*/  LOP3.LUT R11, R7, 0xfffffffe, RZ, 0xc0, !PT ;  /* 0xfffffffe070b7812 */ /* 0x000fe200078ec0ff */
[----:B--2---:R-:W-:Y:S01]  /*05b0*/  IMAD R7, R12, R15, UR8 ;  /* 0x000000080c077e24 */ /* 0x004fe2000f8e020f */
[----:B------:R-:W-:Y:S01]  /*05c0*/  LOP3.LUT R19, R10, 0xc, R19, 0x78, !PT ;  /* 0x0000000c0a137812 */ /* 0x000fe200078e7813 */
[----:B------:R-:W-:Y:S01]  /*05d0*/  IMAD.IADD R3, R3, 0x1, -R0 ;  /* 0x0000000103037824 */ /* 0x000fe200078e0a00 */
[----:B---3--:R-:W-:Y:S01]  /*05e0*/  ISETP.EQ.U32.AND P2, PT, R14, 0x1, PT ;  /* 0x000000010e00780c */ /* 0x008fe20003f42070 */
[----:B------:R-:W-:Y:S02]  /*05f0*/  IMAD.IADD R12, R10, 0x1, -R11 ;  /* 0x000000010a0c7824 */ /* 0x000fe400078e0a0b */
[----:B----4-:R-:W-:Y:S01]  /*0600*/  IMAD.MOV R24, RZ, RZ, -R13 ;  /* 0x000000ffff187224 */ /* 0x010fe200078e0a0d */
[----:B------:R-:W-:Y:S02]  /*0610*/  ISETP.NE.AND P1, PT, R3, 0x3, PT ;  /* 0x000000030300780c */ /* 0x000fe40003f25270 */
[----:B------:R-:W-:Y:S01]  /*0620*/  ISETP.NE.AND P4, PT, R12, R7, PT ;  /* 0x000000070c00720c */ /* 0x000fe20003f85270 */
[----:B-1----:R-:W-:Y:S01]  /*0630*/  IMAD R11, R9, R24, R4 ;  /* 0x00000018090b7224 */ /* 0x002fe200078e0204 */
[----:B------:R-:W-:Y:S01]  /*0640*/  ISETP.EQ.OR P1, PT, R3, RZ, !P1 ;  /* 0x000000ff0300720c */ /* 0x000fe20004f22670 */
[----:B-----5:R-:W-:-:S03]  /*0650*/  @!UP0 ULEA UR6, UR7, UR6, 0x18 ;  /* 0x0000000607068291 */ /* 0x020fc6000f8ec03f */
[----:B------:R-:W-:Y:S01]  /*0660*/  ISETP.EQ.AND P1, PT, R2, RZ, P1 ;  /* 0x000000ff0200720c */ /* 0x000fe20000f22270 */
[----:B------:R-:W-:Y:S01]  /*0670*/  VOTEU.ALL UP0, P0 ;  /* 0x00000000003f7886 */ /* 0x000fe20000000000 */
[----:B------:R-:W-:Y:S01]  /*0680*/  LOP3.LUT P0, RZ, R8, 0x7, RZ, 0xc0, !PT ;  /* 0x0000000708ff7812 */ /* 0x000fe2000780c0ff */
[----:B------:R-:W-:Y:S01]  /*0690*/  VIADD R8, R2, 0xffffffff ;  /* 0xffffffff02087836 */ /* 0x000fe20000000000 */
[----:B------:R-:W-:Y:S02]  /*06a0*/  SEL R18, RZ, 0x1, !P1 ;  /* 0x00000001ff127807 */ /* 0x000fe40004800000 */
[C---:B------:R-:W-:Y:S02]  /*06b0*/  ISETP.LT.U32.AND P0, PT, R19.reuse, 0x2, !P0 ;  /* 0x000000021300780c */ /* 0x040fe40004701070 */
[----:B------:R-:W-:Y:S02]  /*06c0*/  @P4 LEA.HI R0, R19, R19, RZ, 0x1 ;  /* 0x0000001313004211 */ /* 0x000fe400078f08ff */
[----:B------:R-:W-:Y:S01]  /*06d0*/  ISETP.GE.U32.AND P6, PT, R8, 0x2, PT ;  /* 0x000000020800780c */ /* 0x000fe20003fc6070 */
[----:B------:R-:W0:Y:S02]  /*06e0*/  FENCE.VIEW.ASYNC.S ;  /* 0x00000000000073c6 */ /* 0x000e240000000000 */
[----:B0-----:R0:W1:Y:S01]  /*06f0*/  @!UP0 SYNCS.EXCH.64 URZ, [UR6+0x30], UR4 ;  /* 0x00003004063f85b2 */ /* 0x0010620008000100 */
[----:B------:R-:W-:-:S02]  /*0700*/  @P4 SHF.R.S32.HI R0, RZ, 0x1, R0 ;  /* 0x00000001ff004819 */ /* 0x000fc40000011400 */
[----:B------:R-:W-:Y:S02]  /*0710*/  SEL R18, R18, 0x2, P6 ;  /* 0x0000000212127807 */ /* 0x000fe40003000000 */
[----:B------:R-:W-:Y:S02]  /*0720*/  @P4 ISETP.NE.AND P5, PT, R0, R11, PT ;  /* 0x0000000b0000420c */ /* 0x000fe40003fa5270 */
[----:B------:R-:W-:Y:S02]  /*0730*/  SEL R11, RZ, 0x1, !P0 ;  /* 0x00000001ff0b7807 */ /* 0x000fe40004000000 */
[----:B------:R-:W-:Y:S02]  /*0740*/  @P4 SEL R22, RZ, 0x1, P5 ;  /* 0x00000001ff164807 */ /* 0x000fe40002800000 */
[----:B------:R-:W-:Y:S02]  /*0750*/  LOP3.LUT R0, R64, 0x7f, RZ, 0xc0, !PT ;  /* 0x0000007f40007812 */ /* 0x000fe400078ec0ff */
[----:B------:R-:W-:Y:S01]  /*0760*/  LOP3.LUT R22, R22, R11, RZ, 0xc0, !PT ;  /* 0x0000000b16167212 */ /* 0x000fe200078ec0ff */
[----:B------:R0:W2:Y:S01]  /*0770*/  @!UP1 SYNCS.EXCH.64 URZ, [UR6+0x38], UR4 ;  /* 0x00003804063f95b2 */ /* 0x0000a20008000100 */
[----:B------:R-:W-:Y:S01]  /*0780*/  NOP ;  /* 0x0000000000007918 */ /* 0x000fe20000000000 */
[----:B------:R-:W-:Y:S05]  /*0790*/  @!P2 BRA `(.L_x_3) ;  /* 0x000000000008a947 */ /* 0x000fea0003800000 */
[----:B-12---:R-:W-:Y:S01]  /*07a0*/  UCGABAR_ARV ;  /* 0x00000000000079c7 */ /* 0x006fe20008000000 */
[----:B------:R-:W-:Y:S05]  /*07b0*/  BRA `(.L_x_4) ;  /* 0x0000000000047947 */ /* 0x000fea0003800000 */
.L_x_3:
[----:B-12---:R-:W-:Y:S01]  /*07c0*/  NOP ;  /* 0x0000000000007918 */ /* 0x006fe20000000000 */
.L_x_4:
[----:B------:R-:W1:Y:S01]  /*07d0*/  LDC R2, c[0x0][0x65c] ;  /* 0x00019700ff027b82 */ /* 0x000e620000000800 */
[----:B------:R-:W-:Y:S02]  /*07e0*/  IMAD.U32 R10, RZ, RZ, UR8 ;  /* 0x00000008ff0a7e24 */ /* 0x000fe4000f8e00ff */
[----:B------:R-:W-:Y:S01]  /*07f0*/  IMAD.MOV.U32 R11, RZ, RZ, RZ ;  /* 0x000000ffff0b7224 */ /* 0x000fe200078e00ff */
[----:B-1----:R-:W-:-:S04]  /*0800*/  ISETP.NE.AND P1, PT, R2, 0x1, PT ;  /* 0x000000010200780c */ /* 0x002fc80003f25270 */
[----:B------:R-:W-:-:S09]  /*0810*/  P2R R5, PR, RZ, 0x2 ;  /* 0x00000002ff057803 */ /* 0x000fd20000000000 */
[----:B------:R-:W1:Y:S01]  /*0820*/  @P1 LDC R17, c[0x0][0x10] ;  /* 0x00000400ff111b82 */ /* 0x000e620000000800 */
[----:B------:R-:W-:Y:S02]  /*0830*/  @P1 IMAD.MOV.U32 R5, RZ, RZ, RZ ;  /* 0x000000ffff051224 */ /* 0x000fe400078e00ff */
[----:B------:R-:W-:-:S05]  /*0840*/  @P1 IMAD.MOV.U32 R15, RZ, RZ, RZ ;  /* 0x000000ffff0f1224 */ /* 0x000fca00078e00ff */
[----:B------:R-:W2:Y:S01]  /*0850*/  @!P1 LDC R13, c[0x0][0xc] ;  /* 0x00000300ff0d9b82 */ /* 0x000ea20000000800 */
[----:B0-----:R-:W-:Y:S01]  /*0860*/  ULDC UR4, c[0x0][0xc] ;  /* 0x0000030000047ab9 */ /* 0x001fe20000000800 */
[----:B------:R-:W-:Y:S01]  /*0870*/  ULDC UR5, c[0x0][0x10] ;  /* 0x0000040000057ab9 */ /* 0x000fe20000000800 */
[----:B------:R-:W-:Y:S01]  /*0880*/  ULDC UR6, c[0x0][0x14] ;  /* 0x0000050000067ab9 */ /* 0x000fe20000000800 */
[----:B------:R-:W-:-:S04]  /*0890*/  UIMAD.WIDE.U32 UR4, UR4, UR5, URZ ;  /* 0x00000005040472a5 */ /* 0x000fc8000f8e003f */
[----:B------:R-:W-:Y:S02]  /*08a0*/  UIMAD.WIDE.U32 UR38, UR4, UR6, URZ ;  /* 0x00000006042672a5 */ /* 0x000fe4000f8e003f */
[----:B------:R-:W-:-:S04]  /*08b0*/  UIMAD UR37, UR5, UR6, URZ ;  /* 0x00000006052572a4 */ /* 0x000fc8000f8e023f */
[----:B------:R-:W-:Y:S01]  /*08c0*/  UIADD3 UR37, UR39, UR37, URZ ;  /* 0x0000002527257290 */ /* 0x000fe2000fffe03f */
[----:B-1----:R-:W-:-:S04]  /*08d0*/  @P1 IMAD.WIDE.U32 R16, R17, UR8, R4 ;  /* 0x0000000811101c25 */ /* 0x002fc8000f8e0004 */
[----:B------:R-:W-:Y:S02]  /*08e0*/  @P1 IMAD.IADD R17, R17, 0x1, R15 ;  /* 0x0000000111111824 */ /* 0x000fe400078e020f */
[----:B--2---:R-:W-:-:S04]  /*08f0*/  @!P1 IMAD.WIDE.U32 R10, R4, R13, R10 ;  /* 0x0000000d040a9225 */ /* 0x004fc800078e000a */
[----:B------:R-:W-:Y:S02]  /*0900*/  @!P1 IMAD.MOV.U32 R16, RZ, RZ, R10 ;  /* 0x000000ffff109224 */ /* 0x000fe400078e000a */
[----:B------:R-:W-:Y:S01]  /*0910*/  @!P1 IMAD.MOV.U32 R17, RZ, RZ, R11 ;  /* 0x000000ffff119224 */ /* 0x000fe200078e000b */
[----:B------:R-:W-:Y:S06]  /*0920*/  @!P2 BRA `(.L_x_5) ;  /* 0x00000000000ca947 */ /* 0x000fec0003800000 */
[----:B------:R-:W-:Y:S01]  /*0930*/  UCGABAR_WAIT ;  /* 0x0000000000007dc7 */ /* 0x000fe20008000000 */
[----:B------:R-:W-:Y:S01]  /*0940*/  CCTL.IVALL ;  /* 0x00000000ff00798f */ /* 0x000fe20002000000 */
[----:B------:R-:W-:Y:S05]  /*0950*/  BRA `(.L_x_6) ;  /* 0x0000000000047947 */ /* 0x000fea0003800000 */
.L_x_5:
[----:B------:R-:W-:Y:S06]  /*0960*/  BAR.SYNC.DEFER_BLOCKING 0x0 ;  /* 0x0000000000007b1d */ /* 0x000fec0000010000 */
.L_x_6:
[----:B------:R-:W-:Y:S05]  /*0970*/  @!P3 BRA `(.L_x_7) ;  /* 0x00000058006cb947 */ /* 0x000fea0003800000 */
[----:B------:R-:W-:-:S13]  /*0980*/  ISETP.GT.U32.AND P0, PT, R8, 0x1, PT ;  /* 0x000000010800780c */ /* 0x000fda0003f04070 */
[----:B------:R-:W-:Y:S05]  /*0990*/  @P0 EXIT ;  /* 0x000000000000094d */ /* 0x000fea0003800000 */
[----:B------:R-:W-:Y:S01]  /*09a0*/  ULDC.64 UR4, c[0x0][0x650] ;  /* 0x0001940000047ab9 */ /* 0x000fe20000000a00 */
[----:B------:R-:W-:Y:S01]  /*09b0*/  PRMT R3, RZ, 0x7610, R3 ;  /* 0x00007610ff037816 */ /* 0x000fe20000000003 */
[----:B------:R-:W-:Y:S01]  /*09c0*/  IMAD.MOV.U32 R73, RZ, RZ, -0x1 ;  /* 0xffffffffff497424 */ /* 0x000fe200078e00ff */
[----:B------:R-:W-:Y:S01]  /*09d0*/  ISETP.GE.U32.AND P0, PT, R16, UR4, PT ;  /* 0x0000000410007c0c */ /* 0x000fe2000bf06070 */
[----:B------:R-:W-:Y:S02]  /*09e0*/  IMAD.MOV.U32 R71, RZ, RZ, -0x1 ;  /* 0xffffffffff477424 */ /* 0x000fe400078e00ff */
[----:B------:R-:W-:Y:S01]  /*09f0*/  IMAD.MOV.U32 R23, RZ, RZ, -0x1 ;  /* 0xffffffffff177424 */ /* 0x000fe200078e00ff */
[----:B------:R-:W-:-:S13]  /*0a00*/  ISETP.GE.U32.AND.EX P0, PT, R17, UR5, PT, P0 ;  /* 0x0000000511007c0c */ /* 0x000fda000bf06100 */
[----:B------:R-:W-:Y:S05]  /*0a10*/  @P0 BRA `(.L_x_8) ;  /* 0x00000004002c0947 */ /* 0x000fea0003800000 */
[----:B------:R-:W0:Y:S01]  /*0a20*/  LDC.64 R26, c[0x0][0x628] ;  /* 0x00018a00ff1a7b82 */ /* 0x000e220000000a00 */
[----:B------:R-:W-:Y:S02]  /*0a30*/  IMAD.MOV.U32 R10, RZ, RZ, R16 ;  /* 0x000000ffff0a7224 */ /* 0x000fe400078e0010 */
[----:B------:R-:W-:-:S05]  /*0a40*/  IMAD.MOV.U32 R11, RZ, RZ, R17 ;  /* 0x000000ffff0b7224 */ /* 0x000fca00078e0011 */
[----:B------:R-:W1:Y:S08]  /*0a50*/  LDC R8, c[0x0][0x630] ;  /* 0x00018c00ff087b82 */ /* 0x000e700000000800 */
[----:B------:R-:W2:Y:S01]  /*0a60*/  LDC.64 R28, c[0x0][0x620] ;  /* 0x00018800ff1c7b82 */ /* 0x000ea20000000a00 */
[----:B0-----:R-:W-:-:S04]  /*0a70*/  ISETP.NE.U32.AND P0, PT, R26, RZ, PT ;  /* 0x000000ff1a00720c */ /* 0x001fc80003f05070 */
[----:B------:R-:W-:-:S13]  /*0a80*/  ISETP.NE.AND.EX P0, PT, R27, RZ, PT, P0 ;  /* 0x000000ff1b00720c */ /* 0x000fda0003f05300 */
[----:B-12---:R-:W-:Y:S05]  /*0a90*/  @!P0 BRA `(.L_x_9) ;  /* 0x0000000000288947 */ /* 0x006fea0003800000 */
[----:B------:R-:W0:Y:S02]  /*0aa0*/  LDC R3, c[0x0][0x634] ;  /* 0x00018d00ff037b82 */ /* 0x000e240000000800 */
[----:B0-----:R-:W-:-:S05]  /*0ab0*/  IADD3 R3, P0, R16, R3, RZ ;  /* 0x0000000310037210 */ /* 0x001fca0007f1e0ff */
[----:B------:R-:W-:-:S04]  /*0ac0*/  IMAD.X R21, RZ, RZ, R17, P0 ;  /* 0x000000ffff157224 */ /* 0x000fc800000e0611 */
[----:B------:R-:W-:-:S04]  /*0ad0*/  IMAD.WIDE.U32 R10, R21, R26, RZ ;  /* 0x0000001a150a7225 */ /* 0x000fc800078e00ff */
[----:B------:R-:W-:-:S04]  /*0ae0*/  IMAD.WIDE.U32 R12, P0, R3, R27, R10 ;  /* 0x0000001b030c7225 */ /* 0x000fc8000780000a */
[----:B------:R-:W-:-:S04]  /*0af0*/  IMAD.WIDE.U32 R10, R3, R26, RZ ;  /* 0x0000001a030a7225 */ /* 0x000fc800078e00ff */
[----:B------:R-:W-:Y:S01]  /*0b00*/  IMAD.X R15, RZ, RZ, RZ, P0 ;  /* 0x000000ffff0f7224 */ /* 0x000fe200000e06ff */
[----:B------:R-:W-:Y:S01]  /*0b10*/  IADD3 RZ, P0, R11, R12, RZ ;  /* 0x0000000c0bff7210 */ /* 0x000fe20007f1e0ff */
[----:B------:R-:W-:-:S04]  /*0b20*/  IMAD.MOV.U32 R14, RZ, RZ, R13 ;  /* 0x000000ffff0e7224 */ /* 0x000fc800078e000d */
[----:B------:R-:W-:-:S08]  /*0b30*/  IMAD.WIDE.U32.X R10, R21, R27, R14, P0 ;  /* 0x0000001b150a7225 */ /* 0x000fd000000e040e */
.L_x_9:
[----:B------:R-:W0:Y:S01]  /*0b40*/  LDC.64 R32, c[0x0][0x640] ;  /* 0x00019000ff207b82 */ /* 0x000e220000000a00 */
[--C-:B------:R-:W-:Y:S01]  /*0b50*/  SHF.R.U64 R27, R10, R8, R11.reuse ;  /* 0x000000080a1b7219 */ /* 0x100fe2000000120b */
[----:B------:R-:W-:Y:S01]  /*0b60*/  IMAD R24, R9, R24, R4 ;  /* 0x0000001809187224 */ /* 0x000fe200078e0204 */
[----:B------:R-:W-:Y:S01]  /*0b70*/  SHF.R.U32.HI R3, RZ, R8, R11 ;  /* 0x00000008ff037219 */ /* 0x000fe2000001160b */
[----:B------:R-:W-:Y:S01]  /*0b80*/  IMAD.MOV.U32 R23, RZ, RZ, 0x1 ;  /* 0x00000001ff177424 */ /* 0x000fe200078e00ff */
[----:B------:R-:W-:-:S03]  /*0b90*/  IADD3 R5, P0, RZ, -R27, RZ ;  /* 0x8000001bff057210 */ /* 0x000fc60007f1e0ff */
[----:B------:R-:W1:Y:S02]  /*0ba0*/  LDC R12, c[0x0][0x618] ;  /* 0x00018600ff0c7b82 */ /* 0x000e640000000800 */
[----:B------:R-:W-:Y:S02]  /*0bb0*/  IMAD.X R3, RZ, RZ, ~R3, P0 ;  /* 0x000000ffff037224 */ /* 0x000fe400000e0e03 */
[----:B------:R-:W-:-:S04]  /*0bc0*/  IMAD.WIDE.U32 R10, R5, R28, R16 ;  /* 0x0000001c050a7225 */ /* 0x000fc800078e0010 */
[----:B------:R-:W2:Y:S01]  /*0bd0*/  LDC R20, c[0x0][0x608] ;  /* 0x00018200ff147b82 */ /* 0x000ea20000000800 */
[----:B------:R-:W-:Y:S02]  /*0be0*/  IMAD R8, R3, R28, RZ ;  /* 0x0000001c03087224 */ /* 0x000fe400078e02ff */
[----:B------:R-:W-:Y:S02]  /*0bf0*/  IMAD.MOV.U32 R3, RZ, RZ, -0x1 ;  /* 0xffffffffff037424 */ /* 0x000fe400078e00ff */
[----:B------:R-:W-:-:S03]  /*0c00*/  IMAD R5, R5, R29, R8 ;  /* 0x0000001d05057224 */ /* 0x000fc600078e0208 */
[----:B------:R-:W3:Y:S01]  /*0c10*/  LDC R30, c[0x0][0x658] ;  /* 0x00019600ff1e7b82 */ /* 0x000ee20000000800 */
[----:B------:R-:W-:Y:S01]  /*0c20*/  IMAD.IADD R5, R11, 0x1, R5 ;  /* 0x000000010b057824 */ /* 0x000fe200078e0205 */
[----:B0-----:R-:W-:-:S04]  /*0c30*/  ISETP.NE.U32.AND P0, PT, R32, RZ, PT ;  /* 0x000000ff2000720c */ /* 0x001fc80003f05070 */
[----:B------:R-:W-:Y:S02]  /*0c40*/  ISETP.NE.AND.EX P0, PT, R33, RZ, PT, P0 ;  /* 0x000000ff2100720c */ /* 0x000fe40003f05300 */
[----:B------:R-:W0:Y:S01]  /*0c50*/  LDC R26, c[0x0][0x600] ;  /* 0x00018000ff1a7b82 */ /* 0x000e220000000800 */
[-CC-:B-1----:R-:W-:Y:S02]  /*0c60*/  SHF.R.U64 R14, R10, R12.reuse, R5.reuse ;  /* 0x0000000c0a0e7219 */ /* 0x182fe40000001205 */
[----:B------:R-:W-:-:S05]  /*0c70*/  SHF.R.U32.HI R5, RZ, R12, R5 ;  /* 0x0000000cff057219 */ /* 0x000fca0000011605 */
[----:B------:R-:W1:Y:S01]  /*0c80*/  LDC R15, c[0x0][0x648] ;  /* 0x00019200ff0f7b82 */ /* 0x000e620000000800 */
[-CC-:B--2---:R-:W-:Y:S02]  /*0c90*/  SHF.R.U64 R29, R14, R20.reuse, R5.reuse ;  /* 0x000000140e1d7219 */ /* 0x184fe40000001205 */
[----:B------:R-:W-:-:S05]  /*0ca0*/  SHF.R.U32.HI R5, RZ, R20, R5 ;  /* 0x00000014ff057219 */ /* 0x000fca0000011605 */
[----:B------:R-:W2:Y:S01]  /*0cb0*/  LDC R21, c[0x0][0x638] ;  /* 0x00018e00ff157b82 */ /* 0x000ea20000000800 */
[-CC-:B---3--:R-:W-:Y:S02]  /*0cc0*/  SHF.R.U64 R20, R29, R30.reuse, R5.reuse ;  /* 0x0000001e1d147219 */ /* 0x188fe40000001205 */
[-C--:B------:R-:W-:Y:S02]  /*0cd0*/  SHF.L.U32 R3, R3, R30.reuse, RZ ;  /* 0x0000001e03037219 */ /* 0x080fe400000006ff */
[----:B------:R-:W-:Y:S01]  /*0ce0*/  SHF.R.U32.HI R5, RZ, R30, R5 ;  /* 0x0000001eff057219 */ /* 0x000fe20000011605 */
[----:B------:R-:W-:Y:S01]  /*0cf0*/  IMAD.MOV.U32 R4, RZ, RZ, R20 ;  /* 0x000000ffff047224 */ /* 0x000fe200078e0014 */
[----:B------:R-:W-:Y:S01]  /*0d00*/  LOP3.LUT R12, RZ, R3, RZ, 0x33, !PT ;  /* 0x00000003ff0c7212 */ /* 0x000fe200078e33ff */
[----:B------:R-:W3:Y:S01]  /*0d10*/  LDC R25, c[0x0][0x610] ;  /* 0x00018400ff197b82 */ /* 0x000ee20000000800 */
[----:B------:R-:W-:Y:S05]  /*0d20*/  @!P0 BRA `(.L_x_10) ;  /* 0x0000000000288947 */ /* 0x000fea0003800000 */
[----:B------:R-:W4:Y:S02]  /*0d30*/  LDC R3, c[0x0][0x64c] ;  /* 0x00019300ff037b82 */ /* 0x000f240000000800 */
[----:B----4-:R-:W-:-:S05]  /*0d40*/  IADD3 R3, P0, R20, R3, RZ ;  /* 0x0000000314037210 */ /* 0x010fca0007f1e0ff */
        /* <DEDUP_REMOVED lines=8> */
.L_x_10:
[----:B-1----:R-:W-:Y:S01]  /*0dd0*/  SHF.R.U64 R4, R4, R15, R5 ;  /* 0x0000000f04047219 */ /* 0x002fe20000001205 */
[----:B0-----:R-:W-:Y:S01]  /*0de0*/  VIADD R5, R26, 0xffffffff ;  /* 0xffffffff1a057836 */ /* 0x001fe20000000000 */
[----:B------:R-:W-:Y:S01]  /*0df0*/  SHF.L.U32 R3, R23, R30, RZ ;  /* 0x0000001e17037219 */ /* 0x000fe200000006ff */
[----:B------:R-:W-:Y:S01]  /*0e00*/  IMAD.MOV.U32 R23, RZ, RZ, R27 ;  /* 0x000000ffff177224 */ /* 0x000fe200078e001b */
[----:B------:R-:W-:Y:S01]  /*0e10*/  LOP3.LUT R12, R29, R12, RZ, 0xc0, !PT ;  /* 0x0000000c1d0c7212 */ /* 0x000fe200078ec0ff */
[----:B------:R-:W-:Y:S01]  /*0e20*/  IMAD.MOV R8, RZ, RZ, -R4 ;  /* 0x000000ffff087224 */ /* 0x000fe200078e0a04 */
[----:B------:R-:W-:-:S03]  /*0e30*/  SEL R7, R7, R24, !P1 ;  /* 0x0000001807077207 */ /* 0x000fc60004800000 */
[----:B------:R-:W-:Y:S01]  /*0e40*/  IMAD R12, R3, R4, R12 ;  /* 0x00000004030c7224 */ /* 0x000fe200078e020c */
[----:B------:R-:W-:Y:S01]  /*0e50*/  LOP3.LUT R4, R14, R5, RZ, 0xc0, !PT ;  /* 0x000000050e047212 */ /* 0x000fe200078ec0ff */
[----:B--2---:R-:W-:Y:S02]  /*0e60*/  IMAD R3, R8, R21, R20 ;  /* 0x0000001508037224 */ /* 0x004fe400078e0214 */
[----:B---3--:R-:W-:Y:S02]  /*0e70*/  IMAD R7, R12, R25, R7 ;  /* 0x000000190c077224 */ /* 0x008fe400078e0207 */
[----:B------:R-:W-:Y:S02]  /*0e80*/  IMAD.MOV.U32 R5, RZ, RZ, 0x1 ;  /* 0x00000001ff057424 */ /* 0x000fe400078e00ff */
[----:B------:R-:W-:-:S03]  /*0e90*/  IMAD R4, R3, R26, R4 ;  /* 0x0000001a03047224 */ /* 0x000fc600078e0204 */
[----:B------:R-:W-:Y:S02]  /*0ea0*/  PRMT R3, R5, 0x7610, R3 ;  /* 0x0000761005037816 */ /* 0x000fe40000000003 */
[----:B------:R-:W-:Y:S02]  /*0eb0*/  SEL R71, R4, R7, !P1 ;  /* 0x0000000704477207 */ /* 0x000fe40004800000 */
[----:B------:R-:W-:-:S07]  /*0ec0*/  SEL R73, R7, R4, !P1 ;  /* 0x0000000407497207 */ /* 0x000fce0004800000 */
.L_x_8:
[----:B------:R-:W-:-:S08]  /*0ed0*/  NOP ;  /* 0x0000000000007918 */ /* 0x000fd00000000000 */
[----:B------:R-:W0:Y:S02]  /*0ee0*/  USETMAXREG.TRY_ALLOC.CTAPOOL UP0, 0xe8 ;  /* 0x000000e8000079c8 */ /* 0x000e240008000600 */
[----:B0-----:R-:W-:-:S13]  /*0ef0*/  PLOP3.LUT P0, PT, PT, PT, UP0, 0x80, 0x0 ;  /* 0x000000000000781c */ /* 0x001fda0003f0f008 */
[----:B------:R-:W-:Y:S05]  /*0f00*/  @!P0 BRA `(.L_x_8) ;  /* 0xfffffffc00f08947 */ /* 0x000fea000383ffff */
[----:B------:R-:W-:Y:S01]  /*0f10*/  ULDC.64 UR4, c[0x0][0x598] ;  /* 0x0001660000047ab9 */ /* 0x000fe20000000a00 */
[----:B------:R-:W-:Y:S01]  /*0f20*/  ULDC.64 UR40, c[0x0][0x208] ;  /* 0x0000820000287ab9 */ /* 0x000fe20000000a00 */
[----:B------:R-:W-:-:S04]  /*0f30*/  ISETP.NE.U32.AND P0, PT, RZ, UR4, PT ;  /* 0x00000004ff007c0c */ /* 0x000fc8000bf05070 */
[----:B------:R-:W-:-:S13]  /*0f40*/  ISETP.NE.AND.EX P0, PT, RZ, UR5, PT, P0 ;  /* 0x00000005ff007c0c */ /* 0x000fda000bf05300 */
[----:B------:R-:W-:Y:S05]  /*0f50*/  @!P0 BRA `(.L_x_11) ;  /* 0x00000000001c8947 */ /* 0x000fea0003800000 */
[----:B------:R-:W0:Y:S02]  /*0f60*/  LDC.64 R4, c[0x0][0x598] ;  /* 0x00016600ff047b82 */ /* 0x000e240000000a00 */
[----:B0-----:R-:W2:Y:S02]  /*0f70*/  LDG.E.64 R4, desc[UR40][R4.64] ;  /* 0x0000002804047981 */ /* 0x001ea4000c1e1b00 */
[----:B--2---:R-:W-:-:S04]  /*0f80*/  ISETP.NE.U32.AND P0, PT, R4, RZ, PT ;  /* 0x000000ff0400720c */ /* 0x004fc80003f05070 */
[----:B------:R-:W-:-:S13]  /*0f90*/  ISETP.NE.AND.EX P0, PT, R5, RZ, PT, P0 ;  /* 0x000000ff0500720c */ /* 0x000fda0003f05300 */
[----:B------:R-:W-:Y:S05]  /*0fa0*/  @!P0 BRA `(.L_x_11) ;  /* 0x0000000000088947 */ /* 0x000fea0003800000 */
[----:B------:R0:W5:Y:S01]  /*0fb0*/  LD.E R58, desc[UR40][R4.64] ;  /* 0x00000028043a7980 */ /* 0x000162000c101900 */
[----:B------:R-:W-:Y:S05]  /*0fc0*/  BRA `(.L_x_12) ;  /* 0x0000000000247947 */ /* 0x000fea0003800000 */
.L_x_11:
[----:B------:R-:W-:Y:S02]  /*0fd0*/  ULDC.64 UR4, c[0x0][0x588] ;  /* 0x0001620000047ab9 */ /* 0x000fe40000000a00 */
[----:B------:R-:W-:-:S04]  /*0fe0*/  ISETP.NE.U32.AND P0, PT, RZ, UR4, PT ;  /* 0x00000004ff007c0c */ /* 0x000fc8000bf05070 */
[----:B------:R-:W-:-:S13]  /*0ff0*/  ISETP.NE.AND.EX P0, PT, RZ, UR5, PT, P0 ;  /* 0x00000005ff007c0c */ /* 0x000fda000bf05300 */
[----:B------:R-:W-:Y:S05]  /*1000*/  @!P0 BRA `(.L_x_13) ;  /* 0x00000000000c8947 */ /* 0x000fea0003800000 */
[----:B------:R-:W0:Y:S02]  /*1010*/  LDC.64 R58, c[0x0][0x588] ;  /* 0x00016200ff3a7b82 */ /* 0x000e240000000a00 */
[----:B0-----:R1:W5:Y:S01]  /*1020*/  LDG.E R58, desc[UR40][R58.64] ;  /* 0x000000283a3a7981 */ /* 0x001362000c1e1900 */
[----:B------:R-:W-:Y:S05]  /*1030*/  BRA `(.L_x_12) ;  /* 0x0000000000087947 */ /* 0x000fea0003800000 */
.L_x_13:
[----:B------:R-:W-:Y:S02]  /*1040*/  ULDC UR4, c[0x0][0x580] ;  /* 0x0001600000047ab9 */ /* 0x000fe40000000800 */
[----:B------:R-:W-:-:S07]  /*1050*/  IMAD.U32 R58, RZ, RZ, UR4 ;  /* 0x00000004ff3a7e24 */ /* 0x000fce000f8e00ff */
.L_x_12:
[----:B------:R-:W-:Y:S02]  /*1060*/  ULDC.64 UR4, c[0x0][0x5a0] ;  /* 0x0001680000047ab9 */ /* 0x000fe40000000a00 */
[----:B------:R-:W-:-:S04]  /*1070*/  ISETP.NE.U32.AND P0, PT, RZ, UR4, PT ;  /* 0x00000004ff007c0c */ /* 0x000fc8000bf05070 */
[----:B------:R-:W-:-:S13]  /*1080*/  ISETP.NE.AND.EX P0, PT, RZ, UR5, PT, P0 ;  /* 0x00000005ff007c0c */ /* 0x000fda000bf05300 */
[----:B------:R-:W-:Y:S05]  /*1090*/  @!P0 BRA `(.L_x_14) ;  /* 0x00000000001c8947 */ /* 0x000fea0003800000 */
[----:B0-----:R-:W0:Y:S02]  /*10a0*/  LDC.64 R4, c[0x0][0x5a0] ;  /* 0x00016800ff047b82 */ /* 0x001e240000000a00 */
[----:B0-----:R-:W2:Y:S02]  /*10b0*/  LDG.E.64 R4, desc[UR40][R4.64] ;  /* 0x0000002804047981 */ /* 0x001ea4000c1e1b00 */
[----:B--2---:R-:W-:-:S04]  /*10c0*/  ISETP.NE.U32.AND P0, PT, R4, RZ, PT ;  /* 0x000000ff0400720c */ /* 0x004fc80003f05070 */
[----:B------:R-:W-:-:S13]  /*10d0*/  ISETP.NE.AND.EX P0, PT, R5, RZ, PT, P0 ;  /* 0x000000ff0500720c */ /* 0x000fda0003f05300 */
[----:B------:R-:W-:Y:S05]  /*10e0*/  @!P0 BRA `(.L_x_14) ;  /* 0x0000000000088947 */ /* 0x000fea0003800000 */
[----:B-1----:R0:W5:Y:S01]  /*10f0*/  LD.E R59, desc[UR40][R4.64] ;  /* 0x00000028043b7980 */ /* 0x002162000c101900 */
[----:B------:R-:W-:Y:S05]  /*1100*/  BRA `(.L_x_15) ;  /* 0x0000000000247947 */ /* 0x000fea0003800000 */
.L_x_14:
[----:B------:R-:W-:Y:S02]  /*1110*/  ULDC.64 UR4, c[0x0][0x590] ;  /* 0x0001640000047ab9 */ /* 0x000fe40000000a00 */
[----:B------:R-:W-:-:S04]  /*1120*/  ISETP.NE.U32.AND P0, PT, RZ, UR4, PT ;  /* 0x00000004ff007c0c */ /* 0x000fc8000bf05070 */
[----:B------:R-:W-:-:S13]  /*1130*/  ISETP.NE.AND.EX P0, PT, RZ, UR5, PT, P0 ;  /* 0x00000005ff007c0c */ /* 0x000fda000bf05300 */
[----:B------:R-:W-:Y:S05]  /*1140*/  @!P0 BRA `(.L_x_16) ;  /* 0x00000000000c8947 */ /* 0x000fea0003800000 */
[----:B0-----:R-:W1:Y:S02]  /*1150*/  LDC.64 R4, c[0x0][0x590] ;  /* 0x00016400ff047b82 */ /* 0x001e640000000a00 */
[----:B-1----:R1:W5:Y:S01]  /*1160*/  LDG.E R59, desc[UR40][R4.64] ;  /* 0x00000028043b7981 */ /* 0x002362000c1e1900 */
[----:B------:R-:W-:Y:S05]  /*1170*/  BRA `(.L_x_15) ;  /* 0x0000000000087947 */ /* 0x000fea0003800000 */
.L_x_16:
[----:B------:R-:W-:Y:S02]  /*1180*/  ULDC UR4, c[0x0][0x584] ;  /* 0x0001610000047ab9 */ /* 0x000fe40000000800 */
[----:B-1----:R-:W-:-:S07]  /*1190*/  IMAD.U32 R59, RZ, RZ, UR4 ;  /* 0x00000004ff3b7e24 */ /* 0x002fce000f8e00ff */
.L_x_15:
[----:B------:R-:W-:-:S13]  /*11a0*/  LOP3.LUT P0, RZ, R3, 0xff, RZ, 0xc0, !PT ;  /* 0x000000ff03ff7812 */ /* 0x000fda000780c0ff */
[----:B------:R-:W-:Y:S05]  /*11b0*/  @!P0 EXIT ;  /* 0x000000000000894d */ /* 0x000fea0003800000 */
[----:B01----:R-:W0:Y:S01]  /*11c0*/  LDC.64 R4, c[0x0][0x5c8] ;  /* 0x00017200ff047b82 */ /* 0x003e220000000a00 */
[----:B------:R-:W-:Y:S01]  /*11d0*/  LOP3.LUT R6, R6, 0x1, RZ, 0xc0, !PT ;  /* 0x0000000106067812 */ /* 0x000fe200078ec0ff */
[----:B------:R-:W-:Y:S01]  /*11e0*/  ULDC.64 UR4, c[0x0][0x288] ;  /* 0x0000a20000047ab9 */ /* 0x000fe20000000a00 */
[----:B------:R-:W-:Y:S01]  /*11f0*/  SHF.R.U32.HI R3, RZ, 0x2, R64 ;  /* 0x00000002ff037819 */ /* 0x000fe20000011640 */
[----:B------:R-:W-:Y:S01]  /*1200*/  IMAD.U32 R7, RZ, RZ, UR4 ;  /* 0x00000004ff077e24 */ /* 0x000fe2000f8e00ff */
[----:B------:R-:W-:Y:S01]  /*1210*/  UIADD3 UR4, UR5, 0xff, URZ ;  /* 0x000000ff05047890 */ /* 0x000fe2000fffe03f */
[----:B------:R-:W-:Y:S01]  /*1220*/  IMAD.SHL.U32 R56, R6, 0x40, RZ ;  /* 0x0000004006387824 */ /* 0x000fe200078e00ff */
[----:B------:R-:W-:Y:S01]  /*1230*/  SHF.R.U32.HI R0, RZ, 0x1, R0 ;  /* 0x00000001ff007819 */ /* 0x000fe20000011600 */
[----:B------:R-:W1:Y:S01]  /*1240*/  LDC R61, c[0x0][0x658] ;  /* 0x00019600ff3d7b82 */ /* 0x000e620000000800 */
[----:B------:R-:W-:Y:S01]  /*1250*/  LOP3.LUT R3, R3, 0x7, RZ, 0xc0, !PT ;  /* 0x0000000703037812 */ /* 0x000fe200078ec0ff */
[----:B------:R-:W-:Y:S01]  /*1260*/  USHF.R.S32.HI UR5, URZ, 0x1f, UR4 ;  /* 0x0000001f3f057899 */ /* 0x000fe20008011404 */
[----:B------:R-:W-:Y:S01]  /*1270*/  LOP3.LUT R0, R0, 0x30, RZ, 0xc0, !PT ;  /* 0x0000003000007812 */ /* 0x000fe200078ec0ff */
[----:B------:R-:W-:Y:S01]  /*1280*/  IMAD.MOV.U32 R8, RZ, RZ, 0x1 ;  /* 0x00000001ff087424 */ /* 0x000fe200078e00ff */
[--C-:B------:R-:W-:Y:S01]  /*1290*/  LOP3.LUT R56, R56, 0x40, R3.reuse, 0xe2, !PT ;  /* 0x0000004038387812 */ /* 0x100fe200078ee203 */
[----:B------:R-:W-:Y:S01]  /*12a0*/  ULEA.HI UR5, UR5, UR4, URZ, 0x8 ;  /* 0x0000000405057291 */ /* 0x000fe2000f8f403f */
[-C--:B------:R-:W-:Y:S01]  /*12b0*/  IADD3 R3, RZ, -R0.reuse, -R3 ;  /* 0x80000000ff037210 */ /* 0x080fe20007ffe803 */
[----:B------:R-:W2:Y:S01]  /*12c0*/  LDC R66, c[0x0][0x600] ;  /* 0x00018000ff427b82 */ /* 0x000ea20000000800 */
[----:B------:R-:W-:Y:S01]  /*12d0*/  LOP3.LUT R56, R56, R0, RZ, 0xfc, !PT ;  /* 0x0000000038387212 */ /* 0x000fe200078efcff */
[----:B------:R-:W-:Y:S01]  /*12e0*/  IMAD.MOV.U32 R0, RZ, RZ, -0x1 ;  /* 0xffffffffff007424 */ /* 0x000fe200078e00ff */
[----:B------:R-:W-:Y:S01]  /*12f0*/  USHF.R.S32.HI UR43, URZ, 0x8, UR5 ;  /* 0x000000083f2b7899 */ /* 0x000fe20008011405 */
[----:B------:R-:W-:Y:S01]  /*1300*/  LOP3.LUT R60, R64, 0x3, RZ, 0xc0, !PT ;  /* 0x00000003403c7812 */ /* 0x000fe200078ec0ff */
[----:B------:R-:W-:Y:S01]  /*1310*/  IMAD R3, R6, -0x40, R3 ;  /* 0xffffffc006037824 */ /* 0x000fe200078e0203 */
[----:B------:R-:W-:Y:S01]  /*1320*/  LOP3.LUT R65, R64, 0x80, RZ, 0xc0, !PT ;  /* 0x0000008040417812 */ /* 0x000fe200078ec0ff */
[----:B------:R-:W-:Y:S01]  /*1330*/  UISETP.LT.AND UP0, UPT, UR43, 0x1, UPT ;  /* 0x000000012b00788c */ /* 0x000fe2000bf01270 */
[C---:B0-----:R-:W-:Y:S01]  /*1340*/  IMAD.SHL.U32 R69, R4.reuse, 0x80, RZ ;  /* 0x0000008004457824 */ /* 0x041fe200078e00ff */
[----:B------:R-:W-:Y:S01]  /*1350*/  SHF.L.U64.HI R68, R4, 0x7, R5 ;  /* 0x0000000704447819 */ /* 0x000fe20000010205 */
[----:B------:R-:W-:Y:S01]  /*1360*/  ULDC UR4, c[0x0][0x284] ;  /* 0x0000a10000047ab9 */ /* 0x000fe20000000800 */
[----:B------:R-:W-:Y:S01]  /*1370*/  USEL UR44, UR43, 0x1, UP0 ;  /* 0x000000012b2c7887 */ /* 0x000fe20008000000 */
[----:B------:R-:W-:Y:S01]  /*1380*/  IMAD R60, R60, -0x2, R7 ;  /* 0xfffffffe3c3c7824 */ /* 0x000fe200078e0207 */
[C---:B------:R-:W-:Y:S01]  /*1390*/  SHF.L.U64.HI R68, R69.reuse, 0x1, R68 ;  /* 0x0000000145447819 */ /* 0x040fe20000010244 */
[C---:B------:R-:W-:Y:S01]  /*13a0*/  IMAD.SHL.U32 R63, R4.reuse, 0x8, RZ ;  /* 0x00000008043f7824 */ /* 0x040fe200078e00ff */
[----:B------:R-:W-:Y:S01]  /*13b0*/  SHF.L.U64.HI R62, R4, 0x3, R5 ;  /* 0x00000003043e7819 */ /* 0x000fe20000010205 */
[----:B------:R-:W-:Y:S01]  /*13c0*/  IMAD.SHL.U32 R64, R64, 0x2, RZ ;  /* 0x0000000240407824 */ /* 0x000fe200078e00ff */
[-C--:B-1----:R-:W-:Y:S01]  /*13d0*/  SHF.L.U32 R0, R0, R61.reuse, RZ ;  /* 0x0000003d00007219 */ /* 0x082fe200000006ff */
[----:B------:R-:W-:Y:S01]  /*13e0*/  IMAD.SHL.U32 R69, R69, 0x2, RZ ;  /* 0x0000000245457824 */ /* 0x000fe200078e00ff */
[----:B------:R-:W-:Y:S01]  /*13f0*/  SHF.L.U32 R61, R8, R61, RZ ;  /* 0x0000003d083d7219 */ /* 0x000fe200000006ff */
[----:B------:R-:W-:Y:S01]  /*1400*/  VIADD R70, R3, UR4 ;  /* 0x0000000403467c36 */ /* 0x000fe20008000000 */
[----:B------:R-:W-:Y:S01]  /*1410*/  LOP3.LUT R82, R18, 0x1, RZ, 0xfc, !PT ;  /* 0x0000000112527812 */ /* 0x000fe200078efcff */
[----:B------:R-:W-:Y:S01]  /*1420*/  IMAD.MOV.U32 R57, RZ, RZ, RZ ;  /* 0x000000ffff397224 */ /* 0x000fe200078e00ff */
[----:B------:R-:W-:Y:S01]  /*1430*/  SHF.R.U32.HI R65, RZ, 0x7, R65 ;  /* 0x00000007ff417819 */ /* 0x000fe20000011641 */
[----:B--2---:R-:W-:Y:S01]  /*1440*/  VIADD R66, R66, 0xffffffff ;  /* 0xffffffff42427836 */ /* 0x004fe20000000000 */
[----:B------:R-:W-:Y:S01]  /*1450*/  LOP3.LUT R67, RZ, R0, RZ, 0x33, !PT ;  /* 0x00000000ff437212 */ /* 0x000fe200078e33ff */
[----:B------:R-:W-:Y:S01]  /*1460*/  UIADD3 UR44, UR43, -UR44, URZ ;  /* 0x8000002c2b2c7290 */ /* 0x000fe2000fffe03f */
[----:B------:R-:W-:Y:S01]  /*1470*/  UMOV UR36, URZ ;  /* 0x0000003f00247c82 */ /* 0x000fe20008000000 */
[----:B------:R-:W-:-:S10]  /*1480*/  UMOV UR42, URZ ;  /* 0x0000003f002a7c82 */ /* 0x000fd40008000000 */
.L_x_98:
[----:B0-----:R-:W0:Y:S01]  /*1490*/  SHFL.IDX PT, R0, R65, RZ, 0x1f ;  /* 0x00001fff41007589 */ /* 0x001e2200000e0000 */
[----:B-1----:R-:W1:Y:S01]  /*14a0*/  S2UR UR7, SR_CgaCtaId ;  /* 0x00000000000779c3 */ /* 0x002e620000008800 */
[----:B------:R-:W-:Y:S01]  /*14b0*/  UMOV UR6, 0x400 ;  /* 0x0000040000067882 */ /* 0x000fe20000000000 */
[----:B0-----:R-:W-:Y:S01]  /*14c0*/  R2UR UR4, R0 ;  /* 0x00000000000472ca */ /* 0x001fe200000e0000 */
[----:B-1----:R-:W-:-:S12]  /*14d0*/  ULEA UR6, UR7, UR6, 0x18 ;  /* 0x0000000607067291 */ /* 0x002fd8000f8ec03f */
[----:B------:R-:W-:-:S04]  /*14e0*/  ULEA.HI UR5, UR4, UR4, URZ, 0x1 ;  /* 0x0000000404057291 */ /* 0x000fc8000f8f083f */
[----:B------:R-:W-:-:S04]  /*14f0*/  ULOP3.LUT UR5, UR5, 0x7fffe, URZ, 0xc0, !UPT ;  /* 0x0007fffe05057892 */ /* 0x000fc8000f8ec03f */
[----:B------:R-:W-:-:S03]  /*1500*/  UIADD3 UR5, UR4, -UR5, URZ ;  /* 0x8000000504057290 */ /* 0x000fc6000fffe03f */
[----:B------:R-:W-:Y:S01]  /*1510*/  ULDC UR4, c[0x0][0x28c] ;  /* 0x0000a30000047ab9 */ /* 0x000fe20000000800 */
[----:B------:R-:W-:Y:S01]  /*1520*/  ULEA UR5, UR5, UR6, 0xd ;  /* 0x0000000605057291 */ /* 0x000fe2000f8e683f */
[----:B------:R-:W-:-:S03]  /*1530*/  ISETP.LT.AND P0, PT, RZ, UR4, PT ;  /* 0x00000004ff007c0c */ /* 0x000fc6000bf01270 */
[----:B------:R-:W-:-:S04]  /*1540*/  UIADD3 UR5, UR5, 0x100, URZ ;  /* 0x0000010005057890 */ /* 0x000fc8000fffe03f */
[----:B------:R-:W-:-:S04]  /*1550*/  USHF.R.U32.HI UR5, URZ, 0x4, UR5 ;  /* 0x000000043f057899 */ /* 0x000fc80008011605 */
[----:B------:R-:W-:-:S04]  /*1560*/  ULOP3.LUT UR5, UR5, 0x3fff, URZ, 0xc0, !UPT ;  /* 0x00003fff05057892 */ /* 0x000fc8000f8ec03f */
[----:B------:R-:W-:Y:S01]  /*1570*/  ULOP3.LUT UR45, UR5, 0x10000, URZ, 0xfc, !UPT ;  /* 0x00010000052d7892 */ /* 0x000fe2000f8efc3f */
[----:B--2345:R-:W-:Y:S11]  /*1580*/  @P0 BRA `(.L_x_17) ;  /* 0x0000000000400947 */ /* 0x03cff60003800000 */
[----:B------:R-:W-:Y:S01]  /*1590*/  MOV R0, 0x0 ;  /* 0x0000000000007802 */ /* 0x000fe20000000f00 */
[----:B------:R-:W-:Y:S01]  /*15a0*/  ULDC.64 UR4, c[0x4][0x68] ;  /* 0x01001a0000047ab9 */ /* 0x000fe20000000a00 */
[----:B------:R-:W-:Y:S01]  /*15b0*/  ULDC.64 UR6, c[0x4][0x8] ;  /* 0x0100020000067ab9 */ /* 0x000fe20000000a00 */
[----:B------:R-:W-:Y:S01]  /*15c0*/  IMAD.U32 R4, RZ, RZ, UR4 ;  /* 0x00000004ff047e24 */ /* 0x000fe2000f8e00ff */
[----:B------:R0:W1:Y:S01]  /*15d0*/  LDC.64 R14, c[0x4][R0] ;  /* 0x01000000000e7b82 */ /* 0x0000620000000a00 */
[----:B------:R-:W-:Y:S01]  /*15e0*/  IMAD.U32 R5, RZ, RZ, UR5 ;  /* 0x00000005ff057e24 */ /* 0x000fe2000f8e00ff */
[----:B------:R-:W-:Y:S01]  /*15f0*/  ULDC.64 UR4, c[0x4][0x70] ;  /* 0x01001c0000047ab9 */ /* 0x000fe20000000a00 */
[----:B------:R-:W-:Y:S02]  /*1600*/  IMAD.U32 R10, RZ, RZ, UR6 ;  /* 0x00000006ff0a7e24 */ /* 0x000fe4000f8e00ff */
[----:B------:R-:W-:Y:S02]  /*1610*/  IMAD.U32 R6, RZ, RZ, UR4 ;  /* 0x00000004ff067e24 */ /* 0x000fe4000f8e00ff */
[----:B------:R-:W-:-:S02]  /*1620*/  IMAD.U32 R7, RZ, RZ, UR5 ;  /* 0x00000005ff077e24 */ /* 0x000fc4000f8e00ff */
[----:B------:R-:W-:Y:S02]  /*1630*/  IMAD.U32 R11, RZ, RZ, UR7 ;  /* 0x00000007ff0b7e24 */ /* 0x000fe4000f8e00ff */
[----:B------:R-:W-:Y:S02]  /*1640*/  IMAD.MOV.U32 R8, RZ, RZ, 0x1e1 ;  /* 0x000001e1ff087424 */ /* 0x000fe400078e00ff */
[----:B------:R-:W-:Y:S02]  /*1650*/  IMAD.MOV.U32 R12, RZ, RZ, 0x1 ;  /* 0x00000001ff0c7424 */ /* 0x000fe400078e00ff */
[----:B0-----:R-:W-:-:S07]  /*1660*/  IMAD.MOV.U32 R13, RZ, RZ, RZ ;  /* 0x000000ffff0d7224 */ /* 0x001fce00078e00ff */
[----:B------:R-:W-:-:S07]  /*1670*/  LEPC R20, `(.L_x_17) ;  /* 0x000000001014794e */ /* 0x000fce0000000000 */
[----:B-1---5:R-:W-:Y:S05]  /*1680*/  CALL.ABS.NOINC R14 ;  /* 0x000000000e007343 */ /* 0x022fea0003c00000 */
.L_x_17:
[----:B------:R-:W-:-:S13]  /*1690*/  ISETP.NE.AND P0, PT, R82, 0x3, PT ;  /* 0x000000035200780c */ /* 0x000fda0003f05270 */
[----:B------:R-:W-:Y:S05]  /*16a0*/  @!P0 BRA `(.L_x_18) ;  /* 0x0000000000048947 */ /* 0x000fea0003800000 */
[----:B------:R-:W-:Y:S01]  /*16b0*/  BPT.TRAP 0x1 ;  /* 0x000000040000795c */ /* 0x000fe20000300000 */
.L_x_18:
[----:B------:R-:W0:Y:S01]  /*16c0*/  S2UR UR5, SR_CgaCtaId ;  /* 0x00000000000579c3 */ /* 0x000e220000008800 */
[----:B------:R-:W-:Y:S01]  /*16d0*/  UMOV UR4, 0x400 ;  /* 0x0000040000047882 */ /* 0x000fe20000000000 */
[----:B------:R-:W-:Y:S02]  /*16e0*/  IMAD.U32 R0, RZ, RZ, UR36 ;  /* 0x00000024ff007e24 */ /* 0x000fe4000f8e00ff */
[----:B------:R-:W-:-:S03]  /*16f0*/  IMAD.U32 R3, RZ, RZ, UR42 ;  /* 0x0000002aff037e24 */ /* 0x000fc6000f8e00ff */
[----:B------:R-:W-:Y:S01]  /*1700*/  SHF.L.U32 R0, R0, 0x1f, RZ ;  /* 0x0000001f00007819 */ /* 0x000fe200000006ff */
[----:B0-----:R-:W-:-:S06]  /*1710*/  ULEA UR4, UR5, UR4, 0x18 ;  /* 0x0000000405047291 */ /* 0x001fcc000f8ec03f */
[----:B------:R-:W-:-:S04]  /*1720*/  IMAD.U32 R6, RZ, RZ, UR4 ;  /* 0x00000004ff067e24 */ /* 0x000fc8000f8e00ff */
[----:B------:R-:W-:-:S04]  /*1730*/  IMAD R3, R3, 0x8, R6 ;  /* 0x0000000803037824 */ /* 0x000fc800078e0206 */
[----:B------:R0:W1:Y:S01]  /*1740*/  SYNCS.PHASECHK.TRANS64.TRYWAIT P1, [R3+URZ], R0 ;  /* 0x00000000030075a7 */ /* 0x000062000802017f */
[----:B------:R-:W-:Y:S05]  /*1750*/  @!P0 BRA `(.L_x_19) ;  /* 0x0000000000048947 */ /* 0x000fea0003800000 */
[----:B------:R-:W-:Y:S01]  /*1760*/  BPT.TRAP 0x1 ;  /* 0x000000040000795c */ /* 0x000fe20000300000 */
.L_x_19:
[----:B------:R-:W-:-:S05]  /*1770*/  IMAD.U32 R4, RZ, RZ, UR44 ;  /* 0x0000002cff047e24 */ /* 0x000fca000f8e00ff */
[----:B------:R-:W-:Y:S01]  /*1780*/  ISETP.GE.AND P2, PT, R4, 0x1, PT ;  /* 0x000000010400780c */ /* 0x000fe20003f46270 */
[----:B-1----:R-:W-:-:S12]  /*1790*/  @P1 BRA `(.L_x_20) ;  /* 0x0000000000081947 */ /* 0x002fd80003800000 */
[----:B------:R-:W1:Y:S02]  /*17a0*/  SYNCS.PHASECHK.TRANS64.TRYWAIT P1, [R3+URZ], R0 ;  /* 0x00000000030075a7 */ /* 0x000e64000802017f */
[----:B-1----:R-:W-:Y:S05]  /*17b0*/  @!P1 BRA `(.L_x_21) ;  /* 0x0000006000709947 */ /* 0x002fea0003800000 */
.L_x_20:
[----:B------:R-:W-:Y:S05]  /*17c0*/  WARPSYNC.ALL ;  /* 0x0000000000007948 */ /* 0x000fea0003800000 */
[----:B------:R-:W-:Y:S01]  /*17d0*/  R2UR UR4, R6 ;  /* 0x00000000060472ca */ /* 0x000fe200000e0000 */
[----:B------:R-:W-:Y:S01]  /*17e0*/  UIMAD UR8, UR42, 0x1800, UR45 ;  /* 0x000018002a0878a4 */ /* 0x000fe2000f8e022d */
[----:B------:R-:W-:Y:S01]  /*17f0*/  WARPGROUP.ARRIVE ;  /* 0x00000000000079c5 */ /* 0x000fe20000000000 */
[----:B------:R-:W-:Y:S01]  /*1800*/  UMOV UR9, 0x40000040 ;  /* 0x4000004000097882 */ /* 0x000fe20000000000 */
[----:B------:R-:W-:Y:S01]  /*1810*/  UMOV UR11, 0x40000040 ;  /* 0x40000040000b7882 */ /* 0x000fe20000000000 */
[----:B------:R-:W-:Y:S01]  /*1820*/  UIADD3 UR12, UR8, 0x400, URZ ;  /* 0x00000400080c7890 */ /* 0x000fe2000fffe03f */
[----:B------:R-:W-:Y:S01]  /*1830*/  UMOV UR15, UR11 ;  /* 0x0000000b000f7c82 */ /* 0x000fe20008000000 */
[----:B------:R-:W-:Y:S01]  /*1840*/  UMOV UR13, 0x40000040 ;  /* 0x40000040000d7882 */ /* 0x000fe20000000000 */
[----:B------:R-:W-:-:S05]  /*1850*/  UIADD3 UR5, UR8, 0x402, URZ ;  /* 0x0000040208057890 */ /* 0x000fca000fffe03f */
[----:B------:R-:W-:-:S04]  /*1860*/  UIADD3 UR4, UR4, 0x30100, URZ ;  /* 0x0003010004047890 */ /* 0x000fc8000fffe03f */
[----:B------:R-:W-:-:S04]  /*1870*/  USHF.R.U32.HI UR4, URZ, 0x4, UR4 ;  /* 0x000000043f047899 */ /* 0x000fc80008011604 */
[----:B------:R-:W-:-:S04]  /*1880*/  ULOP3.LUT UR4, UR4, 0x3fff, URZ, 0xc0, !UPT ;  /* 0x00003fff04047892 */ /* 0x000fc8000f8ec03f */
[----:B------:R-:W-:-:S04]  /*1890*/  ULOP3.LUT UR4, UR4, 0x10000, URZ, 0xfc, !UPT ;  /* 0x0001000004047892 */ /* 0x000fc8000f8efc3f */
[----:B------:R-:W-:-:S07]  /*18a0*/  ULEA UR6, UR42, UR4, 0xa ;  /* 0x000000042a067291 */ /* 0x000fce000f8e503f */
[----:B------:R-:W-:Y:S02]  /*18b0*/  UMOV UR10, UR6 ;  /* 0x00000006000a7c82 */ /* 0x000fe40008000000 */
[----:B------:R-:W-:Y:S01]  /*18c0*/  HGMMA.64x32x16.F32.BF16 R40, gdesc[UR8], RZ, !UPT, gsb0 ;  /* 0x00600000082879f0 */ /* 0x000fe2000c0018ff */
[----:B------:R-:W-:Y:S01]  /*18d0*/  UMOV UR14, UR10 ;  /* 0x0000000a000e7c82 */ /* 0x000fe20008000000 */
[----:B------:R-:W-:Y:S01]  /*18e0*/  UIADD3 UR10, UR6, 0x306, URZ ;  /* 0x00000306060a7890 */ /* 0x000fe2000fffe03f */
[----:B------:R-:W-:Y:S01]  /*18f0*/  UMOV UR9, 0x40000040 ;  /* 0x4000004000097882 */ /* 0x000fe20000000000 */
[----:B------:R-:W-:Y:S01]  /*1900*/  UMOV UR11, 0x40000040 ;  /* 0x40000040000b7882 */ /* 0x000fe20000000000 */
[----:B------:R-:W-:Y:S02]  /*1910*/  WARPGROUP.DEPBAR.LE gsb0, 0x0 ;  /* 0x00008000000079c5 */ /* 0x000fe40000010000 */
[----:B------:R-:W-:-:S06]  /*1920*/  WARPGROUP.ARRIVE ;  /* 0x00000000000079c5 */ /* 0x000fcc0000000000 */
[----:B------:R-:W-:Y:S01]  /*1930*/  HGMMA.64x32x16.F32.BF16 R24, gdesc[UR12], RZ, !UPT, gsb0 ;  /* 0x006000000c1879f0 */ /* 0x000fe2000c0018ff */
[----:B------:R-:W-:Y:S02]  /*1940*/  UIADD3 UR12, UR8, 0x2, URZ ;  /* 0x00000002080c7890 */ /* 0x000fe4000fffe03f */
[----:B------:R-:W-:Y:S01]  /*1950*/  UIADD3 UR14, UR6, 0x2, URZ ;  /* 0x00000002060e7890 */ /* 0x000fe2000fffe03f */
[----:B------:R-:W-:Y:S01]  /*1960*/  UMOV UR13, 0x40000040 ;  /* 0x40000040000d7882 */ /* 0x000fe20000000000 */
[----:B------:R-:W-:Y:S01]  /*1970*/  UMOV UR15, 0x40000040 ;  /* 0x40000040000f7882 */ /* 0x000fe20000000000 */
[----:B------:R-:W-:Y:S02]  /*1980*/  WARPGROUP.DEPBAR.LE gsb0, 0x0 ;  /* 0x00008000000079c5 */ /* 0x000fe40000010000 */
[----:B------:R-:W-:-:S06]  /*1990*/  WARPGROUP.ARRIVE ;  /* 0x00000000000079c5 */ /* 0x000fcc0000000000 */
[----:B------:R-:W-:Y:S01]  /*19a0*/  HGMMA.64x32x16.F32.BF16 R40, gdesc[UR12], R40, gsb0 ;  /* 0x006000000c2879f0 */ /* 0x000fe20008001828 */
[----:B------:R-:W-:Y:S01]  /*19b0*/  UMOV UR12, UR5 ;  /* 0x00000005000c7c82 */ /* 0x000fe20008000000 */
[----:B------:R-:W-:Y:S01]  /*19c0*/  UMOV UR13, 0x40000040 ;  /* 0x40000040000d7882 */ /* 0x000fe20000000000 */
[----:B------:R-:W-:Y:S01]  /*19d0*/  UIADD3 UR5, UR8, 0x404, URZ ;  /* 0x0000040408057890 */ /* 0x000fe2000fffe03f */
[----:B------:R-:W-:Y:S02]  /*19e0*/  WARPGROUP.DEPBAR.LE gsb0, 0x0 ;  /* 0x00008000000079c5 */ /* 0x000fe40000010000 */
[----:B------:R-:W-:-:S06]  /*19f0*/  WARPGROUP.ARRIVE ;  /* 0x00000000000079c5 */ /* 0x000fcc0000000000 */
[----:B------:R-:W-:Y:S01]  /*1a00*/  HGMMA.64x32x16.F32.BF16 R24, gdesc[UR12], R24, gsb0 ;  /* 0x006000000c1879f0 */ /* 0x000fe20008001818 */
        /* <DEDUP_REMOVED lines=160> */
[----:B------:R-:W-:Y:S01]  /*2410*/  UIADD3 UR6, UR8, 0x1606, URZ ;  /* 0x0000160608067890 */ /* 0x000fe2000fffe03f */
[----:B------:R-:W-:Y:S02]  /*2420*/  WARPGROUP.DEPBAR.LE gsb0, 0x0 ;  /* 0x00008000000079c5 */ /* 0x000fe40000010000 */
[----:B------:R-:W-:-:S06]  /*2430*/  WARPGROUP.ARRIVE ;  /* 0x00000000000079c5 */ /* 0x000fcc0000000000 */
[----:B------:R-:W-:Y:S01]  /*2440*/  HGMMA.64x32x16.F32.BF16 R40, gdesc[UR12], R40, gsb0 ;  /* 0x006000000c2879f0 */ /* 0x000fe20008001828 */
[----:B------:R-:W-:Y:S01]  /*2450*/  UMOV UR12, UR5 ;  /* 0x00000005000c7c82 */ /* 0x000fe20008000000 */
[----:B------:R-:W-:Y:S01]  /*2460*/  UMOV UR13, 0x40000040 ;  /* 0x40000040000d7882 */ /* 0x000fe20000000000 */
[----:B------:R-:W-:-:S07]  /*2470*/  UIADD3 UR5, UR8, 0x1206, URZ ;  /* 0x0000120608057890 */ /* 0x000fce000fffe03f */
[----:B------:R-:W-:Y:S01]  /*2480*/  UMOV UR8, UR5 ;  /* 0x0000000500087c82 */ /* 0x000fe20008000000 */
[----:B------:R-:W-:Y:S02]  /*2490*/  WARPGROUP.DEPBAR.LE gsb0, 0x0 ;  /* 0x00008000000079c5 */ /* 0x000fe40000010000 */
[----:B------:R-:W-:-:S06]  /*24a0*/  WARPGROUP.ARRIVE ;  /* 0x00000000000079c5 */ /* 0x000fcc0000000000 */
[----:B------:R-:W-:Y:S03]  /*24b0*/  HGMMA.64x32x16.F32.BF16 R24, gdesc[UR12], R24, gsb0 ;  /* 0x006000000c1879f0 */ /* 0x000fe60008001818 */
[----:B------:R-:W-:Y:S02]  /*24c0*/  WARPGROUP.DEPBAR.LE gsb0, 0x0 ;  /* 0x00008000000079c5 */ /* 0x000fe40000010000 */
[----:B------:R-:W-:-:S06]  /*24d0*/  WARPGROUP.ARRIVE ;  /* 0x00000000000079c5 */ /* 0x000fcc0000000000 */
[----:B------:R-:W-:Y:S01]  /*24e0*/  HGMMA.64x32x16.F32.BF16 R40, gdesc[UR8], R40, gsb0 ;  /* 0x00600000082879f0 */ /* 0x000fe20008001828 */
[----:B------:R-:W-:Y:S01]  /*24f0*/  UMOV UR8, UR6 ;  /* 0x0000000600087c82 */ /* 0x000fe20008000000 */
[----:B------:R-:W-:Y:S01]  /*2500*/  UMOV UR9, 0x40000040 ;  /* 0x4000004000097882 */ /* 0x000fe20000000000 */
[----:B------:R-:W-:Y:S02]  /*2510*/  WARPGROUP.DEPBAR.LE gsb0, 0x0 ;  /* 0x00008000000079c5 */ /* 0x000fe40000010000 */
[----:B------:R-:W-:-:S06]  /*2520*/  WARPGROUP.ARRIVE ;  /* 0x00000000000079c5 */ /* 0x000fcc0000000000 */
[----:B------:R-:W-:Y:S03]  /*2530*/  HGMMA.64x32x16.F32.BF16 R24, gdesc[UR8], R24, gsb0 ;  /* 0x00600000081879f0 */ /* 0x000fe60008001818 */
[----:B------:R-:W-:Y:S02]  /*2540*/  WARPGROUP.DEPBAR.LE gsb0, 0x0 ;  /* 0x00008000000079c5 */ /* 0x000fe40000010000 */
[----:B------:R-:W-:Y:S05]  /*2550*/  @!P2 BRA `(.L_x_22) ;  /* 0x0000000c00f8a947 */ /* 0x000fea0003800000 */
[----:B------:R-:W-:Y:S01]  /*2560*/  UIADD3 UR5, UR42, 0x1, URZ ;  /* 0x000000012a057890 */ /* 0x000fe2000fffe03f */
[----:B01----:R-:W-:Y:S02]  /*2570*/  IMAD.U32 R0, RZ, RZ, UR44 ;  /* 0x0000002cff007e24 */ /* 0x003fe4000f8e00ff */
[----:B------:R-:W-:Y:S01]  /*2580*/  IMAD.U32 R3, RZ, RZ, UR42 ;  /* 0x0000002aff037e24 */ /* 0x000fe2000f8e00ff */
[----:B------:R-:W-:-:S04]  /*2590*/  UISETP.NE.AND UP0, UPT, UR5, 0x2, UPT ;  /* 0x000000020500788c */ /* 0x000fc8000bf05270 */
[----:B------:R-:W-:Y:S02]  /*25a0*/  USEL UR6, URZ, 0x1, UP0 ;  /* 0x000000013f067887 */ /* 0x000fe40008000000 */
[----:B------:R-:W-:Y:S02]  /*25b0*/  USEL UR5, UR5, URZ, UP0 ;  /* 0x0000003f05057287 */ /* 0x000fe40008000000 */
[----:B------:R-:W-:-:S06]  /*25c0*/  ULOP3.LUT UR6, UR36, UR6, URZ, 0x3c, !UPT ;  /* 0x0000000624067292 */ /* 0x000fcc000f8e3c3f */
[----:B------:R-:W-:-:S07]  /*25d0*/  IMAD.U32 R7, RZ, RZ, UR6 ;  /* 0x00000006ff077e24 */ /* 0x000fce000f8e00ff */
.L_x_29:
[----:B------:R-:W-:Y:S05]  /*25e0*/  @!P0 BRA `(.L_x_23) ;  /* 0x0000000000048947 */ /* 0x000fea0003800000 */
[----:B------:R-:W-:Y:S01]  /*25f0*/  BPT.TRAP 0x1 ;  /* 0x000000040000795c */ /* 0x000fe20000300000 */
.L_x_23:
[----:B------:R-:W0:Y:S01]  /*2600*/  S2UR UR7, SR_CgaCtaId ;  /* 0x00000000000779c3 */ /* 0x000e220000008800 */
[----:B------:R-:W-:Y:S01]  /*2610*/  UMOV UR6, 0x400 ;  /* 0x0000040000067882 */ /* 0x000fe20000000000 */
[----:B------:R-:W-:Y:S01]  /*2620*/  IMAD.U32 R5, RZ, RZ, UR5 ;  /* 0x00000005ff057e24 */ /* 0x000fe2000f8e00ff */
[----:B------:R-:W-:Y:S01]  /*2630*/  SHF.L.U32 R4, R7, 0x1f, RZ ;  /* 0x0000001f07047819 */ /* 0x000fe200000006ff */
[----:B0-----:R-:W-:-:S06]  /*2640*/  ULEA UR6, UR7, UR6, 0x18 ;  /* 0x0000000607067291 */ /* 0x001fcc000f8ec03f */
[----:B------:R-:W-:-:S04]  /*2650*/  IMAD.U32 R6, RZ, RZ, UR6 ;  /* 0x00000006ff067e24 */ /* 0x000fc8000f8e00ff */
[----:B------:R-:W-:-:S04]  /*2660*/  IMAD R5, R5, 0x8, R6 ;  /* 0x0000000805057824 */ /* 0x000fc800078e0206 */
[----:B------:R0:W1:Y:S01]  /*2670*/  SYNCS.PHASECHK.TRANS64.TRYWAIT P1, [R5+URZ], R4 ;  /* 0x00000004050075a7 */ /* 0x000062000802017f */
[----:B------:R-:W-:Y:S05]  /*2680*/  @!P0 BRA `(.L_x_24) ;  /* 0x0000000000048947 */ /* 0x000fea0003800000 */
[----:B------:R-:W-:Y:S01]  /*2690*/  BPT.TRAP 0x1 ;  /* 0x000000040000795c */ /* 0x000fe20000300000 */
.L_x_24:
[----:B-1----:R-:W-:Y:S05]  /*26a0*/  @P1 BRA `(.L_x_25) ;  /* 0x0000000000081947 */ /* 0x002fea0003800000 */
[----:B------:R-:W1:Y:S02]  /*26b0*/  SYNCS.PHASECHK.TRANS64.TRYWAIT P1, [R5+URZ], R4 ;  /* 0x00000004050075a7 */ /* 0x000e64000802017f */
[----:B-1----:R-:W-:Y:S05]  /*26c0*/  @!P1 BRA `(.L_x_26) ;  /* 0x0000005000c09947 */ /* 0x002fea0003800000 */
.L_x_25:
[----:B------:R-:W-:Y:S01]  /*26d0*/  ULEA UR8, UR5, UR4, 0xa ;  /* 0x0000000405087291 */ /* 0x000fe2000f8e503f */
[----:B------:R-:W-:Y:S01]  /*26e0*/  WARPGROUP.ARRIVE ;  /* 0x00000000000079c5 */ /* 0x000fe20000000000 */
[----:B------:R-:W-:Y:S01]  /*26f0*/  UIMAD UR6, UR5, 0x1800, UR45 ;  /* 0x00001800050678a4 */ /* 0x000fe2000f8e022d */
[----:B------:R-:W-:Y:S01]  /*2700*/  UMOV UR15, 0x40000040 ;  /* 0x40000040000f7882 */ /* 0x000fe20000000000 */
[----:B------:R-:W-:Y:S02]  /*2710*/  UMOV UR13, 0x40000040 ;  /* 0x40000040000d7882 */ /* 0x000fe40000000000 */
[----:B------:R-:W-:Y:S01]  /*2720*/  UIADD3 UR7, UR6, 0x400, URZ ;  /* 0x0000040006077890 */ /* 0x000fe2000fffe03f */
[----:B------:R-:W-:Y:S02]  /*2730*/  UMOV UR14, UR8 ;  /* 0x00000008000e7c82 */ /* 0x000fe40008000000 */
[----:B------:R-:W-:Y:S01]  /*2740*/  UMOV UR12, UR6 ;  /* 0x00000006000c7c82 */ /* 0x000fe20008000000 */
[----:B------:R-:W-:Y:S01]  /*2750*/  UIADD3 UR10, UR8, 0x306, URZ ;  /* 0x00000306080a7890 */ /* 0x000fe2000fffe03f */
[----:B------:R-:W-:Y:S01]  /*2760*/  HGMMA.64x32x16.F32.BF16 R40, gdesc[UR12], R40, gsb0 ;  /* 0x006000000c2879f0 */ /* 0x000fe20008001828 */
[----:B------:R-:W-:Y:S01]  /*2770*/  UMOV UR13, 0x40000040 ;  /* 0x40000040000d7882 */ /* 0x000fe20000000000 */
[----:B------:R-:W-:Y:S01]  /*2780*/  UMOV UR12, UR7 ;  /* 0x00000007000c7c82 */ /* 0x000fe20008000000 */
[----:B------:R-:W-:Y:S01]  /*2790*/  UIADD3 UR7, UR6, 0x402, URZ ;  /* 0x0000040206077890 */ /* 0x000fe2000fffe03f */
[----:B------:R-:W-:Y:S01]  /*27a0*/  UMOV UR11, 0x40000040 ;  /* 0x40000040000b7882 */ /* 0x000fe20000000000 */
[----:B------:R-:W-:Y:S01]  /*27b0*/  UMOV UR9, 0x40000040 ;  /* 0x4000004000097882 */ /* 0x000fe20000000000 */
[----:B------:R-:W-:-:S02]  /*27c0*/  WARPGROUP.DEPBAR.LE gsb0, 0x0 ;  /* 0x00008000000079c5 */ /* 0x000fc40000010000 */
        /* <DEDUP_REMOVED lines=175> */
[----:B------:R-:W-:Y:S02]  /*32c0*/  UIADD3 UR8, UR6, 0x1206, URZ ;  /* 0x0000120606087890 */ /* 0x000fe4000fffe03f */
[----:B------:R-:W-:Y:S01]  /*32d0*/  UIADD3 UR6, UR6, 0x1606, URZ ;  /* 0x0000160606067890 */ /* 0x000fe2000fffe03f */
        /* <DEDUP_REMOVED lines=18> */
[----:B------:R-:W-:Y:S01]  /*3400*/  BPT.TRAP 0x1 ;  /* 0x000000040000795c */ /* 0x000fe20000300000 */
.L_x_27:
[----:B------:R-:W-:-:S13]  /*3410*/  ISETP.NE.AND P1, PT, R22, RZ, PT ;  /* 0x000000ff1600720c */ /* 0x000fda0003f25270 */
[----:B01----:R-:W-:-:S04]  /*3420*/  @P1 IMAD R4, R3, 0x8, R6 ;  /* 0x0000000803041824 */ /* 0x003fc800078e0206 */
[----:B------:R-:W-:-:S05]  /*3430*/  @P1 VIADD R4, R4, 0x10 ;  /* 0x0000001004041836 */ /* 0x000fca0000000000 */
[----:B------:R-:W-:-:S04]  /*3440*/  @P1 PRMT R4, R19, 0x654, R4 ;  /* 0x0000065413041816 */ /* 0x000fc80000000004 */
[----:B------:R0:W-:Y:S01]  /*3450*/  @P1 SYNCS.ARRIVE.TRANS64.RED.A1T0 RZ, [R4+URZ], RZ ;  /* 0x000000ff04ff19a7 */ /* 0x0001e2000810043f */
[----:B------:R-:W-:-:S13]  /*3460*/  ISETP.GT.U32.AND P1, PT, R18, 0x1, PT ;  /* 0x000000011200780c */ /* 0x000fda0003f24070 */
[----:B0-----:R-:W-:Y:S05]  /*3470*/  @P1 BRA `(.L_x_28) ;  /* 0x0000000000041947 */ /* 0x001fea0003800000 */
[----:B------:R-:W-:Y:S01]  /*3480*/  BPT.TRAP 0x1 ;  /* 0x000000040000795c */ /* 0x000fe20000300000 */
.L_x_28:
[----:B------:R-:W-:Y:S01]  /*3490*/  UIADD3 UR5, UR5, 0x1, URZ ;  /* 0x0000000105057890 */ /* 0x000fe2000fffe03f */
[C---:B------:R-:W-:Y:S01]  /*34a0*/  ISETP.GT.AND P2, PT, R0.reuse, 0x1, PT ;  /* 0x000000010000780c */ /* 0x040fe20003f44270 */
[----:B------:R-:W-:Y:S02]  /*34b0*/  VIADD R3, R3, 0x1 ;  /* 0x0000000103037836 */ /* 0x000fe40000000000 */
[----:B------:R-:W-:Y:S01]  /*34c0*/  UISETP.NE.AND UP0, UPT, UR5, 0x2, UPT ;  /* 0x000000020500788c */ /* 0x000fe2000bf05270 */
[----:B------:R-:W-:Y:S02]  /*34d0*/  VIADD R0, R0, 0xffffffff ;  /* 0xffffffff00007836 */ /* 0x000fe40000000000 */
[C---:B------:R-:W-:Y:S01]  /*34e0*/  ISETP.NE.AND P1, PT, R3.reuse, 0x2, PT ;  /* 0x000000020300780c */ /* 0x040fe20003f25270 */
[----:B------:R-:W-:Y:S02]  /*34f0*/  USEL UR6, URZ, 0x1, UP0 ;  /* 0x000000013f067887 */ /* 0x000fe40008000000 */
[----:B------:R-:W-:Y:S01]  /*3500*/  USEL UR5, UR5, URZ, UP0 ;  /* 0x0000003f05057287 */ /* 0x000fe20008000000 */
[----:B------:R-:W-:-:S03]  /*3510*/  SEL R3, R3, RZ, P1 ;  /* 0x000000ff03037207 */ /* 0x000fc60000800000 */
[----:B------:R-:W-:Y:S01]  /*3520*/  LOP3.LUT R7, R7, UR6, RZ, 0x3c, !PT ;  /* 0x0000000607077c12 */ /* 0x000fe2000f8e3cff */
[----:B------:R-:W-:Y:S07]  /*3530*/  @P2 BRA `(.L_x_29) ;  /* 0xfffffff000282947 */ /* 0x000fee000383ffff */
.L_x_22:
[----:B01----:R-:W0:Y:S02]  /*3540*/  LDC R0, c[0x0][0x28c] ;  /* 0x0000a300ff007b82 */ /* 0x003e240000000800 */
[----:B0-----:R-:W-:-:S13]  /*3550*/  ISETP.GE.AND P1, PT, R0, 0x1, PT ;  /* 0x000000010000780c */ /* 0x001fda0003f26270 */
[----:B------:R-:W-:Y:S05]  /*3560*/  @!P1 BRA `(.L_x_30) ;  /* 0x0000000000389947 */ /* 0x000fea0003800000 */
[----:B------:R-:W-:Y:S05]  /*3570*/  @!P0 BRA `(.L_x_31) ;  /* 0x0000000000048947 */ /* 0x000fea0003800000 */
[----:B------:R-:W-:Y:S01]  /*3580*/  BPT.TRAP 0x1 ;  /* 0x000000040000795c */ /* 0x000fe20000300000 */
.L_x_31:
[----:B------:R-:W-:-:S13]  /*3590*/  ISETP.NE.AND P0, PT, R22, RZ, PT ;  /* 0x000000ff1600720c */ /* 0x000fda0003f05270 */
[----:B------:R-:W-:-:S05]  /*35a0*/  VOTEU.ANY UP0, P0 ;  /* 0x00000000003f7886 */ /* 0x000fca0000000100 */
[----:B------:R-:W-:-:S06]  /*35b0*/  @UP0 UIADD3 UR4, UR44, UR42, URZ ;  /* 0x0000002a2c040290 */ /* 0x000fcc000fffe03f */
[----:B------:R-:W-:-:S04]  /*35c0*/  IMAD.U32 R0, RZ, RZ, UR4 ;  /* 0x00000004ff007e24 */ /* 0x000fc8000f8e00ff */
[----:B------:R-:W-:-:S05]  /*35d0*/  @P0 IMAD.SHL.U32 R0, R0, 0x8, RZ ;  /* 0x0000000800000824 */ /* 0x000fca00078e00ff */
[----:B------:R-:W-:-:S04]  /*35e0*/  @P0 LOP3.LUT R0, R0, 0x8, RZ, 0xc0, !PT ;  /* 0x0000000800000812 */ /* 0x000fc800078ec0ff */
[----:B------:R-:W-:-:S04]  /*35f0*/  @P0 IADD3 R0, R6, 0x10, R0 ;  /* 0x0000001006000810 */ /* 0x000fc80007ffe000 */
[----:B------:R-:W-:-:S04]  /*3600*/  @P0 PRMT R0, R19, 0x654, R0 ;  /* 0x0000065413000816 */ /* 0x000fc80000000000 */
[----:B------:R0:W-:Y:S01]  /*3610*/  @P0 SYNCS.ARRIVE.TRANS64.RED.A1T0 RZ, [R0+URZ], RZ ;  /* 0x000000ff00ff09a7 */ /* 0x0001e2000810043f */
[----:B------:R-:W-:-:S13]  /*3620*/  ISETP.GT.U32.AND P0, PT, R18, 0x1, PT ;  /* 0x000000011200780c */ /* 0x000fda0003f04070 */
[----:B0-----:R-:W-:Y:S05]  /*3630*/  @P0 BRA `(.L_x_30) ;  /* 0x0000000000040947 */ /* 0x001fea0003800000 */
[----:B------:R-:W-:Y:S01]  /*3640*/  BPT.TRAP 0x1 ;  /* 0x000000040000795c */ /* 0x000fe20000300000 */
.L_x_30:
[----:B------:R-:W-:Y:S01]  /*3650*/  IMAD.SHL.U32 R3, R71, 0x20, RZ ;  /* 0x0000002047037824 */ /* 0x000fe200078e00ff */
[----:B------:R-:W-:Y:S01]  /*3660*/  SHF.R.S32.HI R11, RZ, 0x1f, R23 ;  /* 0x0000001fff0b7819 */ /* 0x000fe20000011417 */
[----:B------:R-:W-:Y:S01]  /*3670*/  ULDC UR6, c[0x0][0x288] ;  /* 0x0000a20000067ab9 */ /* 0x000fe20000000800 */
[----:B------:R-:W-:Y:S01]  /*3680*/  ULDC.64 UR4, c[0x0][0x5d0] ;  /* 0x0001740000047ab9 */ /* 0x000fe20000000a00 */
[----:B------:R-:W-:Y:S01]  /*3690*/  IMAD R71, R73, 0xc0, RZ ;  /* 0x000000c049477824 */ /* 0x000fe200078e02ff */
[----:B------:R-:W-:Y:S01]  /*36a0*/  LOP3.LUT R4, R3, 0x6, R64, 0xf8, !PT ;  /* 0x0000000603047812 */ /* 0x000fe200078ef840 */
[----:B------:R-:W-:Y:S01]  /*36b0*/  IMAD R0, R11, UR4, RZ ;  /* 0x000000040b007c24 */ /* 0x000fe2000f8e02ff */
[----:B------:R-:W-:Y:S02]  /*36c0*/  ISETP.GE.AND P0, PT, R3, UR6, PT ;  /* 0x0000000603007c0c */ /* 0x000fe4000bf06270 */
[----:B------:R-:W-:Y:S01]  /*36d0*/  SHF.R.S32.HI R5, RZ, 0x1f, R4 ;  /* 0x0000001fff057819 */ /* 0x000fe20000011404 */
[----:B------:R-:W-:-:S02]  /*36e0*/  IMAD R9, R23, UR5, R0 ;  /* 0x0000000517097c24 */ /* 0x000fc4000f8e0200 */
[----:B------:R-:W-:Y:S02]  /*36f0*/  IMAD.MOV.U32 R0, RZ, RZ, -0x1 ;  /* 0xffffffffff007424 */ /* 0x000fe400078e00ff */
[----:B------:R-:W-:Y:S01]  /*3700*/  IMAD.WIDE.U32 R6, R23, UR4, R4 ;  /* 0x0000000417067c25 */ /* 0x000fe2000f8e0004 */
[----:B------:R-:W-:Y:S02]  /*3710*/  ULDC UR4, c[0x0][0x284] ;  /* 0x0000a10000047ab9 */ /* 0x000fe40000000800 */
[----:B------:R-:W-:Y:S01]  /*3720*/  ISETP.GE.OR P0, PT, R71, UR4, P0 ;  /* 0x0000000447007c0c */ /* 0x000fe20008706670 */
[----:B------:R-:W-:-:S12]  /*3730*/  IMAD.IADD R7, R7, 0x1, R9 ;  /* 0x0000000107077824 */ /* 0x000fd800078e0209 */
[----:B------:R-:W-:Y:S05]  /*3740*/  @P0 BRA `(.L_x_32) ;  /* 0x00000024004c0947 */ /* 0x000fea0003800000 */
[----:B------:R-:W0:Y:S01]  /*3750*/  LDC.64 R12, c[0x0][0x5c8] ;  /* 0x00017200ff0c7b82 */ /* 0x000e220000000a00 */
[----:B-----5:R-:W-:Y:S01]  /*3760*/  FSETP.NEU.AND P1, PT, R59, RZ, PT ;  /* 0x000000ff3b00720b */ /* 0x020fe20003f2d000 */
[----:B------:R-:W-:Y:S01]  /*3770*/  IMAD.WIDE R72, R73, 0xc0, R56 ;  /* 0x000000c049487825 */ /* 0x000fe200078e0238 */
[----:B------:R-:W-:Y:S03]  /*3780*/  BSSY B0, `(.L_x_32) ;  /* 0x000024f000007945 */ /* 0x000fe60003800000 */
[----:B------:R-:W-:Y:S02]  /*3790*/  IMAD.IADD R71, R70, 0x1, -R71 ;  /* 0x0000000146477824 */ /* 0x000fe400078e0a47 */
[----:B------:R-:W-:-:S03]  /*37a0*/  IMAD.IADD R3, R60, 0x1, -R3 ;  /* 0x000000013c037824 */ /* 0x000fc600078e0a03 */
[----:B------:R-:W-:-:S04]  /*37b0*/  ISETP.GT.AND P3, PT, R71, RZ, PT ;  /* 0x000000ff4700720c */ /* 0x000fc80003f64270 */
[----:B------:R-:W-:Y:S01]  /*37c0*/  ISETP.GT.AND P0, PT, R3, RZ, P3 ;  /* 0x000000ff0300720c */ /* 0x000fe20001f04270 */
[-C--:B0-----:R-:W-:Y:S02]  /*37d0*/  IMAD R8, R73, R12.reuse, RZ ;  /* 0x0000000c49087224 */ /* 0x081fe400078e02ff */
[----:B------:R-:W-:-:S04]  /*37e0*/  IMAD.WIDE.U32 R80, R72, R12, R6 ;  /* 0x0000000c48507225 */ /* 0x000fc800078e0006 */
[----:B------:R-:W-:-:S04]  /*37f0*/  IMAD R7, R72, R13, R8 ;  /* 0x0000000d48077224 */ /* 0x000fc800078e0208 */
[----:B------:R-:W-:Y:S01]  /*3800*/  IMAD.IADD R85, R81, 0x1, R7 ;  /* 0x0000000151557824 */ /* 0x000fe200078e0207 */
[----:B------:R-:W-:Y:S06]  /*3810*/  @!P1 BRA `(.L_x_33) ;  /* 0x0000001800849947 */ /* 0x000fec0003800000 */
[----:B------:R-:W0:Y:S01]  /*3820*/  LDC.64 R8, c[0x0][0x5b8] ;  /* 0x00016e00ff087b82 */ /* 0x000e220000000a00 */
[----:B------:R-:W-:-:S07]  /*3830*/  ULDC.64 UR4, c[0x0][0x5c0] ;  /* 0x0001700000047ab9 */ /* 0x000fce0000000a00 */
[----:B------:R-:W1:Y:S08]  /*3840*/  LDC.64 R20, c[0x0][0x5b0] ;  /* 0x00016c00ff147b82 */ /* 0x000e700000000a00 */
[----:B------:R-:W2:Y:S01]  /*3850*/  LDC.64 R6, c[0x0][0x5a8] ;  /* 0x00016a00ff067b82 */ /* 0x000ea20000000a00 */
[----:B0-----:R-:W-:-:S04]  /*3860*/  IMAD R10, R11, R8, RZ ;  /* 0x000000080b0a7224 */ /* 0x001fc800078e02ff */
[C---:B------:R-:W-:Y:S02]  /*3870*/  IMAD R9, R23.reuse, R9, R10 ;  /* 0x0000000917097224 */ /* 0x040fe400078e020a */
[----:B------:R-:W-:-:S04]  /*3880*/  IMAD.WIDE.U32 R10, R23, R8, R4 ;  /* 0x00000008170a7225 */ /* 0x000fc800078e0004 */
[----:B-1----:R-:W-:Y:S02]  /*3890*/  IMAD R12, R73, R20, RZ ;  /* 0x00000014490c7224 */ /* 0x002fe400078e02ff */
[----:B------:R-:W-:Y:S02]  /*38a0*/  IMAD.IADD R13, R11, 0x1, R9 ;  /* 0x000000010b0d7824 */ /* 0x000fe400078e0209 */
[----:B------:R-:W-:Y:S02]  /*38b0*/  IMAD R83, R72, R21, R12 ;  /* 0x0000001548537224 */ /* 0x000fe400078e020c */
[----:B------:R-:W-:-:S04]  /*38c0*/  IMAD.MOV.U32 R12, RZ, RZ, R10 ;  /* 0x000000ffff0c7224 */ /* 0x000fc800078e000a */
[----:B------:R-:W-:-:S04]  /*38d0*/  IMAD.WIDE.U32 R14, R72, R20, R12 ;  /* 0x00000014480e7225 */ /* 0x000fc800078e000c */
[----:B------:R-:W-:Y:S01]  /*38e0*/  IMAD.IADD R15, R15, 0x1, R83 ;  /* 0x000000010f0f7824 */ /* 0x000fe200078e0253 */
[----:B--2---:R-:W-:-:S04]  /*38f0*/  LEA R74, P1, R14, R6, 0x1 ;  /* 0x000000060e4a7211 */ /* 0x004fc800078208ff */
[----:B------:R-:W-:-:S05]  /*3900*/  LEA.HI.X R75, R14, R7, R15, 0x1, P1 ;  /* 0x000000070e4b7211 */ /* 0x000fca00008f0c0f */
[----:B------:R0:W2:Y:S01]  /*3910*/  @P0 LDG.E.LTC128B.U16 R81, desc[UR40][R74.64] ;  /* 0x000000284a510981 */ /* 0x0000a2000c1e1520 */
[----:B------:R-:W-:Y:S01]  /*3920*/  IMAD.WIDE.U32 R76, R72, R20, R4 ;  /* 0x00000014484c7225 */ /* 0x000fe200078e0004 */
[----:B------:R-:W-:Y:S03]  /*3930*/  BSSY B1, `(.L_x_34) ;  /* 0x0000012000017945 */ /* 0x000fe60003800000 */
[----:B------:R-:W-:Y:S02]  /*3940*/  IMAD.IADD R77, R83, 0x1, R77 ;  /* 0x00000001534d7824 */ /* 0x000fe400078e024d */
[----:B------:R-:W-:-:S04]  /*3950*/  IMAD.WIDE.U32 R78, R23, R8, R76 ;  /* 0x00000008174e7225 */ /* 0x000fc800078e004c */
[----:B0-----:R-:W-:Y:S01]  /*3960*/  IMAD.SHL.U32 R74, R20, 0x8, RZ ;  /* 0x00000008144a7824 */ /* 0x001fe200078e00ff */
[----:B------:R-:W-:Y:S01]  /*3970*/  LEA R76, P2, R78, R6, 0x1 ;  /* 0x000000064e4c7211 */ /* 0x000fe200078408ff */
[----:B--2---:R-:W-:-:S04]  /*3980*/  IMAD.U32 R14, R81, 0x10000, RZ ;  /* 0x00010000510e7824 */ /* 0x004fc800078e00ff */
[----:B------:R-:W-:Y:S01]  /*3990*/  FMUL R15, R14, R59 ;  /* 0x0000003b0e0f7220 */ /* 0x000fe20000400000 */
[----:B------:R-:W-:-:S03]  /*39a0*/  LEA R14, P1, R80, UR4, 0x1 ;  /* 0x00000004500e7c11 */ /* 0x000fc6000f8208ff */
[----:B------:R-:W-:Y:S01]  /*39b0*/  FFMA R15, R40, R58, R15 ;  /* 0x0000003a280f7223 */ /* 0x000fe2000000000f */
[----:B------:R-:W-:-:S04]  /*39c0*/  IADD3 R40, R9, R79, RZ ;  /* 0x0000004f09287210 */ /* 0x000fc80007ffe0ff */
[----:B------:R-:W-:Y:S02]  /*39d0*/  F2FP.BF16.F32.PACK_AB R75, RZ, R15 ;  /* 0x0000000fff4b723e */ /* 0x000fe400000010ff */
[----:B------:R-:W-:Y:S02]  /*39e0*/  LEA.HI.X R15, R80, UR5, R85, 0x1, P1 ;  /* 0x00000005500f7c11 */ /* 0x000fe400088f0c55 */
[----:B------:R-:W-:Y:S02]  /*39f0*/  ISETP.GT.AND P1, PT, R3, 0x1, P3 ;  /* 0x000000010300780c */ /* 0x000fe40001f24270 */
[----:B------:R-:W-:Y:S01]  /*3a00*/  LEA.HI.X R77, R78, R7, R40, 0x1, P2 ;  /* 0x000000074e4d7211 */ /* 0x000fe200010f0c28 */
[----:B------:R0:W-:Y:S02]  /*3a10*/  @P0 STG.E.U16 desc[UR40][R14.64], R75 ;  /* 0x0000004b0e000986 */ /* 0x0001e4000c101528 */
[----:B0-----:R-:W-:-:S08]  /*3a20*/  SHF.L.U64.HI R75, R20, 0x3, R21 ;  /* 0x00000003144b7819 */ /* 0x001fd00000010215 */
[----:B------:R-:W-:Y:S05]  /*3a30*/  @!P1 BRA `(.L_x_35) ;  /* 0x0000000000049947 */ /* 0x000fea0003800000 */
[----:B------:R0:W5:Y:S02]  /*3a40*/  LDG.E.LTC128B.U16 R81, desc[UR40][R76.64+0x2] ;  /* 0x000002284c517981 */ /* 0x000164000c1e1520 */
.L_x_35:
[----:B------:R-:W-:Y:S05]  /*3a50*/  BSYNC B1 ;  /* 0x0000000000017941 */ /* 0x000fea0003800000 */
.L_x_34:
[----:B-----5:R-:W-:Y:S01]  /*3a60*/  IMAD.U32 R40, R81, 0x10000, RZ ;  /* 0x0001000051287824 */ /* 0x020fe200078e00ff */
[----:B------:R-:W-:Y:S01]  /*3a70*/  ISETP.GT.AND P0, PT, R71, 0x8, PT ;  /* 0x000000084700780c */ /* 0x000fe20003f04270 */
[----:B------:R-:W-:-:S04]  /*3a80*/  IMAD.WIDE.U32 R84, R72, R20, R74 ;  /* 0x0000001448547225 */ /* 0x000fc800078e004a */
[----:B------:R-:W-:Y:S01]  /*3a90*/  FMUL R40, R40, R59 ;  /* 0x0000003b28287220 */ /* 0x000fe20000400000 */
[----:B------:R-:W-:Y:S01]  /*3aa0*/  ISETP.GT.AND P2, PT, R3, RZ, P0 ;  /* 0x000000ff0300720c */ /* 0x000fe20000744270 */
[----:B------:R-:W-:Y:S01]  /*3ab0*/  IMAD.IADD R83, R83, 0x1, R85 ;  /* 0x0000000153537824 */ /* 0x000fe200078e0255 */
[----:B------:R-:W-:Y:S01]  /*3ac0*/  IADD3 R78, P4, R10, R84, RZ ;  /* 0x000000540a4e7210 */ /* 0x000fe20007f9e0ff */
[----:B------:R-:W-:-:S04]  /*3ad0*/  FFMA R41, R41, R58, R40 ;  /* 0x0000003a29297223 */ /* 0x000fc80000000028 */
[----:B------:R-:W-:Y:S01]  /*3ae0*/  IMAD.X R79, R83, 0x1, R13, P4 ;  /* 0x00000001534f7824 */ /* 0x000fe200020e060d */
[----:B------:R-:W-:Y:S02]  /*3af0*/  F2FP.BF16.F32.PACK_AB R80, RZ, R41 ;  /* 0x00000029ff50723e */ /* 0x000fe400000010ff */
[----:B------:R-:W-:Y:S02]  /*3b00*/  LEA R40, P4, R78, R6, 0x1 ;  /* 0x000000064e287211 */ /* 0x000fe400078808ff */
[----:B------:R-:W-:Y:S02]  /*3b10*/  PRMT R85, R80, 0x7610, R85 ;  /* 0x0000761050557816 */ /* 0x000fe40000000055 */
[----:B------:R-:W-:Y:S02]  /*3b20*/  PRMT R80, R81, 0x7610, R80 ;  /* 0x0000761051507816 */ /* 0x000fe40000000050 */
[----:B------:R-:W-:Y:S01]  /*3b30*/  LEA.HI.X R41, R78, R7, R79, 0x1, P4 ;  /* 0x000000074e297211 */ /* 0x000fe200020f0c4f */
[----:B------:R1:W-:Y:S04]  /*3b40*/  @P1 STG.E.U16 desc[UR40][R14.64+0x2], R85 ;  /* 0x000002550e001986 */ /* 0x0003e8000c101528 */
[----:B------:R2:W3:Y:S01]  /*3b50*/  @P2 LDG.E.LTC128B.U16 R80, desc[UR40][R40.64] ;  /* 0x0000002828502981 */ /* 0x0004e2000c1e1520 */
[----:B------:R-:W-:Y:S01]  /*3b60*/  IADD3 R84, P1, R4, R84, RZ ;  /* 0x0000005404547210 */ /* 0x000fe20007f3e0ff */
[----:B------:R-:W-:Y:S01]  /*3b70*/  IMAD.SHL.U32 R81, R63, 0x2, RZ ;  /* 0x000000023f517824 */ /* 0x000fe200078e00ff */
[----:B------:R-:W-:Y:S03]  /*3b80*/  BSSY B1, `(.L_x_36) ;  /* 0x0000011000017945 */ /* 0x000fe60003800000 */
[----:B-1----:R-:W-:Y:S01]  /*3b90*/  IMAD.X R85, R5, 0x1, R83, P1 ;  /* 0x0000000105557824 */ /* 0x002fe200008e0653 */
[----:B------:R-:W-:-:S02]  /*3ba0*/  SHF.L.U64.HI R83, R63, 0x1, R62 ;  /* 0x000000013f537819 */ /* 0x000fc4000001023e */
[----:B------:R-:W-:Y:S01]  /*3bb0*/  ISETP.GT.AND P1, PT, R3, 0x1, P0 ;  /* 0x000000010300780c */ /* 0x000fe20000724270 */
[----:B------:R-:W-:-:S03]  /*3bc0*/  IMAD.WIDE.U32 R84, R23, R8, R84 ;  /* 0x0000000817547225 */ /* 0x000fc600078e0054 */
[----:B--2---:R-:W-:Y:S01]  /*3bd0*/  LEA R40, P5, R84, R6, 0x1 ;  /* 0x0000000654287211 */ /* 0x004fe200078a08ff */
[----:B---3--:R-:W-:-:S04]  /*3be0*/  IMAD.U32 R78, R80, 0x10000, RZ ;  /* 0x00010000504e7824 */ /* 0x008fc800078e00ff */
[----:B------:R-:W-:Y:S01]  /*3bf0*/  FMUL R79, R78, R59 ;  /* 0x0000003b4e4f7220 */ /* 0x000fe20000400000 */
[----:B------:R-:W-:-:S03]  /*3c00*/  IADD3 R78, P4, R81, R14, RZ ;  /* 0x0000000e514e7210 */ /* 0x000fc60007f9e0ff */
[----:B------:R-:W-:Y:S01]  /*3c10*/  FFMA R79, R42, R58, R79 ;  /* 0x0000003a2a4f7223 */ /* 0x000fe2000000004f */
[----:B------:R-:W-:-:S04]  /*3c20*/  IMAD.IADD R42, R9, 0x1, R85 ;  /* 0x00000001092a7824 */ /* 0x000fc800078e0255 */
[----:B------:R-:W-:Y:S01]  /*3c30*/  F2FP.BF16.F32.PACK_AB R85, RZ, R79 ;  /* 0x0000004fff55723e */ /* 0x000fe200000010ff */
[----:B------:R-:W-:Y:S01]  /*3c40*/  IMAD.X R79, R83, 0x1, R15, P4 ;  /* 0x00000001534f7824 */ /* 0x000fe200020e060f */
[----:B------:R-:W-:-:S04]  /*3c50*/  LEA.HI.X R41, R84, R7, R42, 0x1, P5 ;  /* 0x0000000754297211 */ /* 0x000fc800028f0c2a */
[----:B------:R1:W-:Y:S01]  /*3c60*/  @P2 STG.E.U16 desc[UR40][R78.64], R85 ;  /* 0x000000554e002986 */ /* 0x0003e2000c101528 */
[----:B------:R-:W-:Y:S05]  /*3c70*/  @!P1 BRA `(.L_x_37) ;  /* 0x0000000000049947 */ /* 0x000fea0003800000 */
[----:B------:R2:W5:Y:S02]  /*3c80*/  LDG.E.LTC128B.U16 R80, desc[UR40][R40.64+0x2] ;  /* 0x0000022828507981 */ /* 0x000564000c1e1520 */
.L_x_37:
[----:B------:R-:W-:Y:S05]  /*3c90*/  BSYNC B1 ;  /* 0x0000000000017941 */ /* 0x000fea0003800000 */
.L_x_36:
[----:B-----5:R-:W-:Y:S01]  /*3ca0*/  IMAD.U32 R42, R80, 0x10000, RZ ;  /* 0x00010000502a7824 */ /* 0x020fe200078e00ff */
[----:B------:R-:W-:Y:S01]  /*3cb0*/  ISETP.GT.AND P2, PT, R3, 0x8, P3 ;  /* 0x000000080300780c */ /* 0x000fe20001f44270 */
[----:B------:R-:W-:Y:S02]  /*3cc0*/  BSSY B1, `(.L_x_38) ;  /* 0x000000a000017945 */ /* 0x000fe40003800000 */
[----:B------:R-:W-:-:S04]  /*3cd0*/  FMUL R42, R42, R59 ;  /* 0x0000003b2a2a7220 */ /* 0x000fc80000400000 */
[----:B------:R-:W-:Y:S01]  /*3ce0*/  FFMA R42, R43, R58, R42 ;  /* 0x0000003a2b2a7223 */ /* 0x000fe2000000002a */
[----:B------:R-:W-:-:S04]  /*3cf0*/  @P1 IMAD.MOV.U32 R43, RZ, RZ, R79 ;  /* 0x000000ffff2b1224 */ /* 0x000fc800078e004f */
[----:B------:R-:W-:-:S04]  /*3d00*/  F2FP.BF16.F32.PACK_AB R42, RZ, R42 ;  /* 0x0000002aff2a723e */ /* 0x000fc800000010ff */
[----:B------:R-:W-:Y:S01]  /*3d10*/  PRMT R84, R42, 0x7610, R84 ;  /* 0x000076102a547816 */ /* 0x000fe20000000054 */
[----:B------:R-:W-:-:S05]  /*3d20*/  @P1 IMAD.MOV.U32 R42, RZ, RZ, R78 ;  /* 0x000000ffff2a1224 */ /* 0x000fca00078e004e */
[----:B------:R3:W-:Y:S01]  /*3d30*/  @P1 STG.E.U16 desc[UR40][R42.64+0x2], R84 ;  /* 0x000002542a001986 */ /* 0x0007e2000c101528 */
[----:B------:R-:W-:Y:S05]  /*3d40*/  @!P2 BRA `(.L_x_39) ;  /* 0x000000000004a947 */ /* 0x000fea0003800000 */
[----:B------:R4:W5:Y:S02]  /*3d50*/  LDG.E.LTC128B.U16 R80, desc[UR40][R76.64+0x10] ;  /* 0x000010284c507981 */ /* 0x000964000c1e1520 */
.L_x_39:
[----:B------:R-:W-:Y:S05]  /*3d60*/  BSYNC B1 ;  /* 0x0000000000017941 */ /* 0x000fea0003800000 */
.L_x_38:
[----:B---3-5:R-:W-:Y:S01]  /*3d70*/  IMAD.U32 R42, R80, 0x10000, RZ ;  /* 0x00010000502a7824 */ /* 0x028fe200078e00ff */
[----:B------:R-:W-:Y:S01]  /*3d80*/  ISETP.GT.AND P1, PT, R3, 0x9, P3 ;  /* 0x000000090300780c */ /* 0x000fe20001f24270 */
[----:B------:R-:W-:Y:S02]  /*3d90*/  BSSY B1, `(.L_x_40) ;  /* 0x0000007000017945 */ /* 0x000fe40003800000 */
[----:B------:R-:W-:-:S04]  /*3da0*/  FMUL R43, R42, R59 ;  /* 0x0000003b2a2b7220 */ /* 0x000fc80000400000 */
[----:B------:R-:W-:-:S05]  /*3db0*/  FFMA R43, R44, R58, R43 ;  /* 0x0000003a2c2b7223 */ /* 0x000fca000000002b */
[----:B------:R-:W-:-:S05]  /*3dc0*/  F2FP.BF16.F32.PACK_AB R43, RZ, R43 ;  /* 0x0000002bff2b723e */ /* 0x000fca00000010ff */
[----:B------:R3:W-:Y:S01]  /*3dd0*/  @P2 STG.E.U16 desc[UR40][R14.64+0x10], R43 ;  /* 0x0000102b0e002986 */ /* 0x0007e2000c101528 */
[----:B------:R-:W-:Y:S05]  /*3de0*/  @!P1 BRA `(.L_x_41) ;  /* 0x0000000000049947 */ /* 0x000fea0003800000 */
[----:B------:R0:W5:Y:S02]  /*3df0*/  LDG.E.LTC128B.U16 R80, desc[UR40][R76.64+0x12] ;  /* 0x000012284c507981 */ /* 0x000164000c1e1520 */
.L_x_41:
[----:B------:R-:W-:Y:S05]  /*3e00*/  BSYNC B1 ;  /* 0x0000000000017941 */ /* 0x000fea0003800000 */
.L_x_40:
[----:B-----5:R-:W-:Y:S01]  /*3e10*/  IMAD.U32 R42, R80, 0x10000, RZ ;  /* 0x00010000502a7824 */ /* 0x020fe200078e00ff */
        /* <DEDUP_REMOVED lines=8> */
.L_x_43:
[----:B------:R-:W-:Y:S05]  /*3ea0*/  BSYNC B1 ;  /* 0x0000000000017941 */ /* 0x000fea0003800000 */
.L_x_42:
[----:B0----5:R-:W-:Y:S01]  /*3eb0*/  IMAD.U32 R42, R80, 0x10000, RZ ;  /* 0x00010000502a7824 */ /* 0x021fe200078e00ff */
[----:B------:R-:W-:Y:S01]  /*3ec0*/  ISETP.GT.AND P1, PT, R3, 0x9, P0 ;  /* 0x000000090300780c */ /* 0x000fe20000724270 */
[----:B------:R-:W-:Y:S02]  /*3ed0*/  BSSY B1, `(.L_x_44) ;  /* 0x000000a000017945 */ /* 0x000fe40003800000 */
[----:B---3--:R-:W-:Y:S01]  /*3ee0*/  FMUL R43, R42, R59 ;  /* 0x0000003b2a2b7220 */ /* 0x008fe20000400000 */
[----:B------:R-:W-:-:S03]  /*3ef0*/  @P2 IMAD.MOV.U32 R42, RZ, RZ, R78 ;  /* 0x000000ffff2a2224 */ /* 0x000fc600078e004e */
[----:B------:R-:W-:-:S05]  /*3f00*/  FFMA R43, R46, R58, R43 ;  /* 0x0000003a2e2b7223 */ /* 0x000fca000000002b */
[----:B------:R-:W-:-:S04]  /*3f10*/  F2FP.BF16.F32.PACK_AB R43, RZ, R43 ;  /* 0x0000002bff2b723e */ /* 0x000fc800000010ff */
[----:B------:R-:W-:Y:S01]  /*3f20*/  PRMT R44, R43, 0x7610, R44 ;  /* 0x000076102b2c7816 */ /* 0x000fe2000000002c */
[----:B------:R-:W-:-:S05]  /*3f30*/  @P2 IMAD.MOV.U32 R43, RZ, RZ, R79 ;  /* 0x000000ffff2b2224 */ /* 0x000fca00078e004f */
[----:B------:R0:W-:Y:S01]  /*3f40*/  @P2 STG.E.U16 desc[UR40][R42.64+0x10], R44 ;  /* 0x0000102c2a002986 */ /* 0x0001e2000c101528 */
[----:B------:R-:W-:Y:S05]  /*3f50*/  @!P1 BRA `(.L_x_45) ;  /* 0x0000000000049947 */ /* 0x000fea0003800000 */
[----:B------:R3:W5:Y:S02]  /*3f60*/  LDG.E.LTC128B.U16 R80, desc[UR40][R40.64+0x12] ;  /* 0x0000122828507981 */ /* 0x000764000c1e1520 */
.L_x_45:
[----:B------:R-:W-:Y:S05]  /*3f70*/  BSYNC B1 ;  /* 0x0000000000017941 */ /* 0x000fea0003800000 */
.L_x_44:
[----:B0----5:R-:W-:Y:S01]  /*3f80*/  IMAD.U32 R42, R80, 0x10000, RZ ;  /* 0x00010000502a7824 */ /* 0x021fe200078e00ff */
[----:B------:R-:W-:Y:S01]  /*3f90*/  ISETP.GT.AND P2, PT, R3, 0x10, P3 ;  /* 0x000000100300780c */ /* 0x000fe20001f44270 */
[----:B------:R-:W-:Y:S01]  /*3fa0*/  @P1 IMAD.MOV.U32 R43, RZ, RZ, R79 ;  /* 0x000000ffff2b1224 */ /* 0x000fe200078e004f */
[----:B------:R-:W-:Y:S01]  /*3fb0*/  BSSY B1, `(.L_x_46) ;  /* 0x0000009000017945 */ /* 0x000fe20003800000 */
[----:B------:R-:W-:-:S04]  /*3fc0*/  FMUL R42, R42, R59 ;  /* 0x0000003b2a2a7220 */ /* 0x000fc80000400000 */
[----:B------:R-:W-:-:S05]  /*3fd0*/  FFMA R42, R47, R58, R42 ;  /* 0x0000003a2f2a7223 */ /* 0x000fca000000002a */
[----:B------:R-:W-:-:S04]  /*3fe0*/  F2FP.BF16.F32.PACK_AB R42, RZ, R42 ;  /* 0x0000002aff2a723e */ /* 0x000fc800000010ff */
[----:B------:R-:W-:Y:S01]  /*3ff0*/  PRMT R44, R42, 0x7610, R44 ;  /* 0x000076102a2c7816 */ /* 0x000fe2000000002c */
[----:B------:R-:W-:-:S05]  /*4000*/  @P1 IMAD.MOV.U32 R42, RZ, RZ, R78 ;  /* 0x000000ffff2a1224 */ /* 0x000fca00078e004e */
[----:B------:R0:W-:Y:S01]  /*4010*/  @P1 STG.E.U16 desc[UR40][R42.64+0x12], R44 ;  /* 0x0000122c2a001986 */ /* 0x0001e2000c101528 */
[----:B------:R-:W-:Y:S05]  /*4020*/  @!P2 BRA `(.L_x_47) ;  /* 0x000000000004a947 */ /* 0x000fea0003800000 */
[----:B------:R0:W5:Y:S02]  /*4030*/  LDG.E.LTC128B.U16 R80, desc[UR40][R76.64+0x20] ;  /* 0x000020284c507981 */ /* 0x000164000c1e1520 */
.L_x_47:
[----:B------:R-:W-:Y:S05]  /*4040*/  BSYNC B1 ;  /* 0x0000000000017941 */ /* 0x000fea0003800000 */
.L_x_46:
[----:B0----5:R-:W-:Y:S01]  /*4050*/  IMAD.U32 R42, R80, 0x10000, RZ ;  /* 0x00010000502a7824 */ /* 0x021fe200078e00ff */
        /* <DEDUP_REMOVED lines=8> */
.L_x_49:
[----:B------:R-:W-:Y:S05]  /*40e0*/  BSYNC B1 ;  /* 0x0000000000017941 */ /* 0x000fea0003800000 */
.L_x_48:
        /* <DEDUP_REMOVED lines=9> */
.L_x_51:
[----:B------:R-:W-:Y:S05]  /*4180*/  BSYNC B1 ;  /* 0x0000000000017941 */ /* 0x000fea0003800000 */
.L_x_50:
[----:B0----5:R-:W-:Y:S01]  /*4190*/  IMAD.U32 R42, R80, 0x10000, RZ ;  /* 0x00010000502a7824 */ /* 0x021fe200078e00ff */
[----:B------:R-:W-:Y:S01]  /*41a0*/  ISETP.GT.AND P1, PT, R3, 0x11, P0 ;  /* 0x000000110300780c */ /* 0x000fe20000724270 */
[----:B------:R-:W-:Y:S02]  /*41b0*/  BSSY B1, `(.L_x_52) ;  /* 0x000000a000017945 */ /* 0x000fe40003800000 */
[----:B------:R-:W-:Y:S01]  /*41c0*/  FMUL R43, R42, R59 ;  /* 0x0000003b2a2b7220 */ /* 0x000fe20000400000 */
        /* <DEDUP_REMOVED lines=8> */
.L_x_53:
[----:B------:R-:W-:Y:S05]  /*4250*/  BSYNC B1 ;  /* 0x0000000000017941 */ /* 0x000fea0003800000 */
.L_x_52:
        /* <DEDUP_REMOVED lines=12> */
.L_x_55:
[----:B------:R-:W-:Y:S05]  /*4320*/  BSYNC B1 ;  /* 0x0000000000017941 */ /* 0x000fea0003800000 */
.L_x_54:
        /* <DEDUP_REMOVED lines=9> */
.L_x_57:
[----:B------:R-:W-:Y:S05]  /*43c0*/  BSYNC B1 ;  /* 0x0000000000017941 */ /* 0x000fea0003800000 */
.L_x_56:
        /* <DEDUP_REMOVED lines=9> */
.L_x_59:
[----:B------:R-:W-:Y:S05]  /*4460*/  BSYNC B1 ;  /* 0x0000000000017941 */ /* 0x000fea0003800000 */
.L_x_58:
[----:B0----5:R-:W-:Y:S01]  /*4470*/  IMAD.U32 R42, R80, 0x10000, RZ ;  /* 0x00010000502a7824 */ /* 0x021fe200078e00ff */
[----:B------:R-:W-:Y:S01]  /*4480*/  ISETP.GT.AND P1, PT, R3, 0x19, P0 ;  /* 0x000000190300780c */ /* 0x000fe20000724270 */
[----:B------:R-:W-:Y:S01]  /*4490*/  BSSY B1, `(.L_x_60) ;  /* 0x000000b000017945 */ /* 0x000fe20003800000 */
[----:B------:R-:W-:Y:S01]  /*44a0*/  IADD3 R49, P0, R72, 0x80, RZ ;  /* 0x0000008048317810 */ /* 0x000fe20007f1e0ff */
        /* <DEDUP_REMOVED lines=9> */
.L_x_61:
[----:B------:R-:W-:Y:S05]  /*4540*/  BSYNC B1 ;  /* 0x0000000000017941 */ /* 0x000fea0003800000 */
.L_x_60:
[----:B0-23-5:R-:W-:Y:S01]  /*4550*/  IMAD.U32 R40, R80, 0x10000, RZ ;  /* 0x0001000050287824 */ /* 0x02dfe200078e00ff */
[----:B------:R-:W-:Y:S01]  /*4560*/  BSSY B1, `(.L_x_62) ;  /* 0x0000011000017945 */ /* 0x000fe20003800000 */
[----:B------:R-:W-:Y:S01]  /*4570*/  IMAD.X R73, RZ, RZ, R73, P0 ;  /* 0x000000ffff497224 */ /* 0x000fe200000e0649 */
[----:B------:R-:W-:Y:S01]  /*4580*/  ISETP.GT.AND P0, PT, R71, 0x80, PT ;  /* 0x000000804700780c */ /* 0x000fe20003f04270 */
[----:B------:R-:W-:Y:S02]  /*4590*/  FMUL R40, R40, R59 ;  /* 0x0000003b28287220 */ /* 0x000fe40000400000 */
[----:B------:R-:W-:Y:S01]  /*45a0*/  IMAD R42, R73, R20, RZ ;  /* 0x00000014492a7224 */ /* 0x000fe200078e02ff */
[----:B------:R-:W-:Y:S01]  /*45b0*/  ISETP.GT.AND P3, PT, R3, RZ, P0 ;  /* 0x000000ff0300720c */ /* 0x000fe20000764270 */
[----:B------:R-:W-:Y:S01]  /*45c0*/  FFMA R55, R55, R58, R40 ;  /* 0x0000003a37377223 */ /* 0x000fe20000000028 */
[----:B------:R-:W-:-:S04]  /*45d0*/  IMAD.WIDE.U32 R40, R49, R20, R12 ;  /* 0x0000001431287225 */ /* 0x000fc800078e000c */
[----:B------:R-:W-:Y:S01]  /*45e0*/  F2FP.BF16.F32.PACK_AB R55, RZ, R55 ;  /* 0x00000037ff37723e */ /* 0x000fe200000010ff */
[----:B------:R-:W-:Y:S01]  /*45f0*/  IMAD R47, R49, R21, R42 ;  /* 0x00000015312f7224 */ /* 0x000fe200078e022a */
[----:B------:R-:W-:-:S03]  /*4600*/  LEA R42, P2, R40, R6, 0x1 ;  /* 0x00000006282a7211 */ /* 0x000fc600078408ff */
[----:B------:R0:W-:Y:S01]  /*4610*/  @P1 STG.E.U16 desc[UR40][R78.64+0x32], R55 ;  /* 0x000032374e001986 */ /* 0x0001e2000c101528 */
[----:B------:R-:W-:-:S05]  /*4620*/  IMAD.IADD R21, R41, 0x1, R47 ;  /* 0x0000000129157824 */ /* 0x000fca00078e022f */
[----:B------:R-:W-:Y:S01]  /*4630*/  LEA.HI.X R43, R40, R7, R21, 0x1, P2 ;  /* 0x00000007282b7211 */ /* 0x000fe200010f0c15 */
[----:B------:R-:W-:Y:S01]  /*4640*/  IMAD.WIDE.U32 R40, R49, R20, R4 ;  /* 0x0000001431287225 */ /* 0x000fe200078e0004 */
[----:B------:R-:W-:Y:S06]  /*4650*/  @!P3 BRA `(.L_x_63) ;  /* 0x000000000004b947 */ /* 0x000fec0003800000 */
[----:B------:R2:W5:Y:S02]  /*4660*/  LDG.E.LTC128B.U16 R80, desc[UR40][R42.64] ;  /* 0x000000282a507981 */ /* 0x000564000c1e1520 */
.L_x_63:
[----:B------:R-:W-:Y:S05]  /*4670*/  BSYNC B1 ;  /* 0x0000000000017941 */ /* 0x000fea0003800000 */
.L_x_62:
[----:B--2--5:R-:W-:Y:S01]  /*4680*/  IMAD.U32 R42, R80, 0x10000, RZ ;  /* 0x00010000502a7824 */ /* 0x024fe200078e00ff */
[----:B------:R-:W-:Y:S01]  /*4690*/  ISETP.GT.AND P2, PT, R3, 0x1, P0 ;  /* 0x000000010300780c */ /* 0x000fe20000744270 */
[----:B------:R-:W-:Y:S01]  /*46a0*/  IMAD.IADD R41, R47, 0x1, R41 ;  /* 0x000000012f297824 */ /* 0x000fe200078e0229 */
[----:B------:R-:W-:Y:S01]  /*46b0*/  BSSY B1, `(.L_x_64) ;  /* 0x000000d000017945 */ /* 0x000fe20003800000 */
[----:B------:R-:W-:Y:S01]  /*46c0*/  FMUL R21, R42, R59 ;  /* 0x0000003b2a157220 */ /* 0x000fe20000400000 */
[----:B------:R-:W-:Y:S01]  /*46d0*/  IADD3 R42, P1, R14, R69, RZ ;  /* 0x000000450e2a7210 */ /* 0x000fe20007f3e0ff */
[----:B------:R-:W-:-:S04]  /*46e0*/  IMAD.WIDE.U32 R44, R23, R8, R40 ;  /* 0x00000008172c7225 */ /* 0x000fc800078e0028 */
[----:B------:R-:W-:Y:S01]  /*46f0*/  FFMA R21, R24, R58, R21 ;  /* 0x0000003a18157223 */ /* 0x000fe20000000015 */
[----:B------:R-:W-:Y:S01]  /*4700*/  IMAD.X R43, R15, 0x1, R68, P1 ;  /* 0x000000010f2b7824 */ /* 0x000fe200008e0644 */
[----:B------:R-:W-:Y:S01]  /*4710*/  LEA R40, P4, R44, R6, 0x1 ;  /* 0x000000062c287211 */ /* 0x000fe200078808ff */
[----:B------:R-:W-:Y:S02]  /*4720*/  IMAD.IADD R24, R9, 0x1, R45 ;  /* 0x0000000109187824 */ /* 0x000fe400078e022d */
[----:B------:R-:W-:-:S03]  /*4730*/  F2FP.BF16.F32.PACK_AB R21, RZ, R21 ;  /* 0x00000015ff15723e */ /* 0x000fc600000010ff */
[----:B------:R-:W-:Y:S02]  /*4740*/  LEA.HI.X R41, R44, R7, R24, 0x1, P4 ;  /* 0x000000072c297211 */ /* 0x000fe400020f0c18 */
[----:B------:R2:W-:Y:S01]  /*4750*/  @P3 STG.E.U16 desc[UR40][R42.64], R21 ;  /* 0x000000152a003986 */ /* 0x0005e2000c101528 */
[----:B------:R-:W-:Y:S05]  /*4760*/  @!P2 BRA `(.L_x_65) ;  /* 0x000000000004a947 */ /* 0x000fea0003800000 */
[----:B------:R3:W5:Y:S02]  /*4770*/  LDG.E.LTC128B.U16 R80, desc[UR40][R40.64+0x2] ;  /* 0x0000022828507981 */ /* 0x000764000c1e1520 */
.L_x_65:
[----:B------:R-:W-:Y:S05]  /*4780*/  BSYNC B1 ;  /* 0x0000000000017941 */ /* 0x000fea0003800000 */
.L_x_64:
[----:B-----5:R-:W-:Y:S01]  /*4790*/  IMAD.U32 R12, R80, 0x10000, RZ ;  /* 0x00010000500c7824 */ /* 0x020fe200078e00ff */
[----:B------:R-:W-:Y:S01]  /*47a0*/  ISETP.GT.AND P1, PT, R71, 0x88, PT ;  /* 0x000000884700780c */ /* 0x000fe20003f24270 */
[----:B--2---:R-:W-:Y:S01]  /*47b0*/  IMAD.WIDE.U32 R20, R49, R20, R74 ;  /* 0x0000001431147225 */ /* 0x004fe200078e004a */
[----:B------:R-:W-:Y:S03]  /*47c0*/  BSSY B1, `(.L_x_66) ;  /* 0x0000010000017945 */ /* 0x000fe60003800000 */
[----:B------:R-:W-:Y:S01]  /*47d0*/  FMUL R12, R12, R59 ;  /* 0x0000003b0c0c7220 */ /* 0x000fe20000400000 */
[----:B------:R-:W-:Y:S01]  /*47e0*/  ISETP.GT.AND P3, PT, R3, RZ, P1 ;  /* 0x000000ff0300720c */ /* 0x000fe20000f64270 */
[----:B------:R-:W-:Y:S01]  /*47f0*/  IMAD.IADD R47, R47, 0x1, R21 ;  /* 0x000000012f2f7824 */ /* 0x000fe200078e0215 */
[----:B------:R-:W-:Y:S01]  /*4800*/  IADD3 R11, P5, R10, R20, RZ ;  /* 0x000000140a0b7210 */ /* 0x000fe20007fbe0ff */
[----:B------:R-:W-:Y:S01]  /*4810*/  FFMA R25, R25, R58, R12 ;  /* 0x0000003a19197223 */ /* 0x000fe2000000000c */
[----:B------:R-:W-:Y:S01]  /*4820*/  IADD3 R12, P4, R4, R20, RZ ;  /* 0x00000014040c7210 */ /* 0x000fe20007f9e0ff */
[----:B------:R-:W-:-:S02]  /*4830*/  @P2 IMAD.MOV.U32 R21, RZ, RZ, R43 ;  /* 0x000000ffff152224 */ /* 0x000fc400078e002b */
[----:B------:R-:W-:Y:S01]  /*4840*/  IMAD.X R20, R47, 0x1, R13, P5 ;  /* 0x000000012f147824 */ /* 0x000fe200028e060d */
[C---:B------:R-:W-:Y:S02]  /*4850*/  LEA R10, P5, R11.reuse, R6, 0x1 ;  /* 0x000000060b0a7211 */ /* 0x040fe400078a08ff */
[----:B------:R-:W-:Y:S02]  /*4860*/  F2FP.BF16.F32.PACK_AB R25, RZ, R25 ;  /* 0x00000019ff19723e */ /* 0x000fe400000010ff */
[----:B------:R-:W-:Y:S01]  /*4870*/  LEA.HI.X R11, R11, R7, R20, 0x1, P5 ;  /* 0x000000070b0b7211 */ /* 0x000fe200028f0c14 */
[----:B------:R-:W-:-:S05]  /*4880*/  @P2 IMAD.MOV.U32 R20, RZ, RZ, R42 ;  /* 0x000000ffff142224 */ /* 0x000fca00078e002a */
[----:B------:R2:W-:Y:S01]  /*4890*/  @P2 STG.E.U16 desc[UR40][R20.64+0x2], R25 ;  /* 0x0000021914002986 */ /* 0x0005e2000c101528 */
[----:B------:R-:W-:Y:S05]  /*48a0*/  @!P3 BRA `(.L_x_67) ;  /* 0x000000000004b947 */ /* 0x000fea0003800000 */
[----:B------:R0:W5:Y:S02]  /*48b0*/  LDG.E.LTC128B.U16 R80, desc[UR40][R10.64] ;  /* 0x000000280a507981 */ /* 0x000164000c1e1520 */
.L_x_67:
[----:B------:R-:W-:Y:S05]  /*48c0*/  BSYNC B1 ;  /* 0x0000000000017941 */ /* 0x000fea0003800000 */
.L_x_66:
[----:B-----5:R-:W-:Y:S01]  /*48d0*/  IMAD.U32 R4, R80, 0x10000, RZ ;  /* 0x0001000050047824 */ /* 0x020fe200078e00ff */
[----:B------:R-:W-:Y:S01]  /*48e0*/  ISETP.GT.AND P2, PT, R3, 0x1, P1 ;  /* 0x000000010300780c */ /* 0x000fe20000f44270 */
[----:B------:R-:W-:Y:S01]  /*48f0*/  IMAD.X R13, R5, 0x1, R47, P4 ;  /* 0x00000001050d7824 */ /* 0x000fe200020e062f */
[----:B------:R-:W-:Y:S01]  /*4900*/  BSSY B1, `(.L_x_68) ;  /* 0x000000d000017945 */ /* 0x000fe20003800000 */
[----:B------:R-:W-:Y:S01]  /*4910*/  FMUL R5, R4, R59 ;  /* 0x0000003b04057220 */ /* 0x000fe20000400000 */
[----:B------:R-:W-:Y:S01]  /*4920*/  IADD3 R4, P4, R42, R81, RZ ;  /* 0x000000512a047210 */ /* 0x000fe20007f9e0ff */
[----:B0-----:R-:W-:-:S04]  /*4930*/  IMAD.WIDE.U32 R10, R23, R8, R12 ;  /* 0x00000008170a7225 */ /* 0x001fc800078e000c */
[----:B------:R-:W-:Y:S01]  /*4940*/  FFMA R5, R26, R58, R5 ;  /* 0x0000003a1a057223 */ /* 0x000fe20000000005 */
[----:B------:R-:W-:Y:S01]  /*4950*/  IMAD.IADD R9, R9, 0x1, R11 ;  /* 0x0000000109097824 */ /* 0x000fe200078e020b */
[----:B------:R-:W-:-:S03]  /*4960*/  LEA R6, P5, R10, R6, 0x1 ;  /* 0x000000060a067211 */ /* 0x000fc600078a08ff */
[----:B------:R-:W-:Y:S01]  /*4970*/  F2FP.BF16.F32.PACK_AB R8, RZ, R5 ;  /* 0x00000005ff08723e */ /* 0x000fe200000010ff */
[----:B------:R-:W-:Y:S01]  /*4980*/  IMAD.X R5, R43, 0x1, R83, P4 ;  /* 0x000000012b057824 */ /* 0x000fe200020e0653 */
[----:B------:R-:W-:-:S04]  /*4990*/  LEA.HI.X R7, R10, R7, R9, 0x1, P5 ;  /* 0x000000070a077211 */ /* 0x000fc800028f0c09 */
[----:B------:R0:W-:Y:S01]  /*49a0*/  @P3 STG.E.U16 desc[UR40][R4.64], R8 ;  /* 0x0000000804003986 */ /* 0x0001e2000c101528 */
[----:B------:R-:W-:Y:S05]  /*49b0*/  @!P2 BRA `(.L_x_69) ;  /* 0x000000000004a947 */ /* 0x000fea0003800000 */
[----:B------:R0:W5:Y:S02]  /*49c0*/  LDG.E.LTC128B.U16 R80, desc[UR40][R6.64+0x2] ;  /* 0x0000022806507981 */ /* 0x000164000c1e1520 */
.L_x_69:
[----:B------:R-:W-:Y:S05]  /*49d0*/  BSYNC B1 ;  /* 0x0000000000017941 */ /* 0x000fea0003800000 */
.L_x_68:
        /* <DEDUP_REMOVED lines=9> */
.L_x_71:
[----:B------:R-:W-:Y:S05]  /*4a70*/  BSYNC B1 ;  /* 0x0000000000017941 */ /* 0x000fea0003800000 */
.L_x_70:
[----:B0----5:R-:W-:Y:S01]  /*4a80*/  IMAD.U32 R4, R80, 0x10000, RZ ;  /* 0x0001000050047824 */ /* 0x021fe200078e00ff */
[----:B------:R-:W-:Y:S01]  /*4a90*/  ISETP.GT.AND P2, PT, R3, 0x9, P0 ;  /* 0x000000090300780c */ /* 0x000fe20000744270 */
[----:B------:R-:W-:Y:S01]  /*4aa0*/  IMAD.MOV.U32 R8, RZ, RZ, R42 ;  /* 0x000000ffff087224 */ /* 0x000fe200078e002a */
[----:B------:R-:W-:Y:S01]  /*4ab0*/  BSSY B1, `(.L_x_72) ;  /* 0x0000008000017945 */ /* 0x000fe20003800000 */
[----:B------:R-:W-:Y:S01]  /*4ac0*/  FMUL R5, R4, R59 ;  /* 0x0000003b04057220 */ /* 0x000fe20000400000 */
[----:B------:R-:W-:-:S03]  /*4ad0*/  IMAD.MOV.U32 R9, RZ, RZ, R43 ;  /* 0x000000ffff097224 */ /* 0x000fc600078e002b */
[----:B------:R-:W-:-:S05]  /*4ae0*/  FFMA R5, R28, R58, R5 ;  /* 0x0000003a1c057223 */ /* 0x000fca0000000005 */
[----:B------:R-:W-:-:S05]  /*4af0*/  F2FP.BF16.F32.PACK_AB R5, RZ, R5 ;  /* 0x00000005ff05723e */ /* 0x000fca00000010ff */
[----:B------:R0:W-:Y:S01]  /*4b00*/  @P3 STG.E.U16 desc[UR40][R8.64+0x10], R5 ;  /* 0x0000100508003986 */ /* 0x0001e2000c101528 */
[----:B------:R-:W-:Y:S05]  /*4b10*/  @!P2 BRA `(.L_x_73) ;  /* 0x000000000004a947 */ /* 0x000fea0003800000 */
[----:B------:R0:W5:Y:S02]  /*4b20*/  LDG.E.LTC128B.U16 R80, desc[UR40][R40.64+0x12] ;  /* 0x0000122828507981 */ /* 0x000164000c1e1520 */
.L_x_73:
[----:B------:R-:W-:Y:S05]  /*4b30*/  BSYNC B1 ;  /* 0x0000000000017941 */ /* 0x000fea0003800000 */
.L_x_72:
        /* <DEDUP_REMOVED lines=9> */
.L_x_75:
[----:B------:R-:W-:Y:S05]  /*4bd0*/  BSYNC B1 ;  /* 0x0000000000017941 */ /* 0x000fea0003800000 */
.L_x_74:
[----:B0----5:R-:W-:Y:S01]  /*4be0*/  IMAD.U32 R4, R80, 0x10000, RZ ;  /* 0x0001000050047824 */ /* 0x021fe200078e00ff */
[----:B------:R-:W-:Y:S01]  /*4bf0*/  ISETP.GT.AND P2, PT, R3, 0x9, P1 ;  /* 0x000000090300780c */ /* 0x000fe20000f44270 */
[----:B------:R-:W-:Y:S02]  /*4c00*/  BSSY B1, `(.L_x_76) ;  /* 0x0000009000017945 */ /* 0x000fe40003800000 */
[----:B------:R-:W-:Y:S01]  /*4c10*/  FMUL R5, R4, R59 ;  /* 0x0000003b04057220 */ /* 0x000fe20000400000 */
[----:B------:R-:W-:-:S03]  /*4c20*/  IADD3 R4, P3, R81, R42, RZ ;  /* 0x0000002a51047210 */ /* 0x000fc60007f7e0ff */
[----:B------:R-:W-:-:S05]  /*4c30*/  FFMA R5, R30, R58, R5 ;  /* 0x0000003a1e057223 */ /* 0x000fca0000000005 */
[----:B------:R-:W-:Y:S01]  /*4c40*/  F2FP.BF16.F32.PACK_AB R10, RZ, R5 ;  /* 0x00000005ff0a723e */ /* 0x000fe200000010ff */
[----:B------:R-:W-:-:S05]  /*4c50*/  IMAD.X R5, R83, 0x1, R43, P3 ;  /* 0x0000000153057824 */ /* 0x000fca00018e062b */
[----:B------:R0:W-:Y:S01]  /*4c60*/  @P4 STG.E.U16 desc[UR40][R4.64+0x10], R10 ;  /* 0x0000100a04004986 */ /* 0x0001e2000c101528 */
[----:B------:R-:W-:Y:S05]  /*4c70*/  @!P2 BRA `(.L_x_77) ;  /* 0x000000000004a947 */ /* 0x000fea0003800000 */
[----:B------:R0:W5:Y:S02]  /*4c80*/  LDG.E.LTC128B.U16 R80, desc[UR40][R6.64+0x12] ;  /* 0x0000122806507981 */ /* 0x000164000c1e1520 */
.L_x_77:
[----:B------:R-:W-:Y:S05]  /*4c90*/  BSYNC B1 ;  /* 0x0000000000017941 */ /* 0x000fea0003800000 */
.L_x_76:
[----:B0----5:R-:W-:Y:S01]  /*4ca0*/  IMAD.U32 R4, R80, 0x10000, RZ ;  /* 0x0001000050047824 */ /* 0x021fe200078e00ff */
[----:B------:R-:W-:Y:S01]  /*4cb0*/  ISETP.GT.AND P3, PT, R3, 0x10, P0 ;  /* 0x000000100300780c */ /* 0x000fe20000764270 */
[----:B------:R-:W-:Y:S02]  /*4cc0*/  BSSY B1, `(.L_x_78) ;  /* 0x0000009000017945 */ /* 0x000fe40003800000 */
[----:B------:R-:W-:-:S04]  /*4cd0*/  FMUL R4, R4, R59 ;  /* 0x0000003b04047220 */ /* 0x000fc80000400000 */
[----:B------:R-:W-:Y:S01]  /*4ce0*/  FFMA R31, R31, R58, R4 ;  /* 0x0000003a1f1f7223 */ /* 0x000fe20000000004 */
[----:B------:R-:W-:-:S04]  /*4cf0*/  IADD3 R4, P4, P5, R81, R14, R69 ;  /* 0x0000000e51047210 */ /* 0x000fc80007d9e045 */
[----:B------:R-:W-:Y:S02]  /*4d00*/  F2FP.BF16.F32.PACK_AB R31, RZ, R31 ;  /* 0x0000001fff1f723e */ /* 0x000fe400000010ff */
[----:B------:R-:W-:-:S05]  /*4d10*/  IADD3.X R5, R83, R15, R68, P4, P5 ;  /* 0x0000000f53057210 */ /* 0x000fca00027ea444 */
[----:B------:R0:W-:Y:S01]  /*4d20*/  @P2 STG.E.U16 desc[UR40][R4.64+0x12], R31 ;  /* 0x0000121f04002986 */ /* 0x0001e2000c101528 */
[----:B------:R-:W-:Y:S05]  /*4d30*/  @!P3 BRA `(.L_x_79) ;  /* 0x000000000004b947 */ /* 0x000fea0003800000 */
[----:B------:R0:W5:Y:S02]  /*4d40*/  LDG.E.LTC128B.U16 R80, desc[UR40][R40.64+0x20] ;  /* 0x0000202828507981 */ /* 0x000164000c1e1520 */
.L_x_79:
[----:B------:R-:W-:Y:S05]  /*4d50*/  BSYNC B1 ;  /* 0x0000000000017941 */ /* 0x000fea0003800000 */
.L_x_78:
        /* <DEDUP_REMOVED lines=9> */
.L_x_81:
[----:B------:R-:W-:Y:S05]  /*4df0*/  BSYNC B1 ;  /* 0x0000000000017941 */ /* 0x000fea0003800000 */
.L_x_80:
        /* <DEDUP_REMOVED lines=9> */
.L_x_83:
[----:B------:R-:W-:Y:S05]  /*4e90*/  BSYNC B1 ;  /* 0x0000000000017941 */ /* 0x000fea0003800000 */
.L_x_82:
[----:B0----5:R-:W-:Y:S01]  /*4ea0*/  SHF.L.U32 R10, R80, 0x10, RZ ;  /* 0x00000010500a7819 */ /* 0x021fe200000006ff */
[----:B------:R-:W-:Y:S01]  /*4eb0*/  BSSY B1, `(.L_x_84) ;  /* 0x0000008000017945 */ /* 0x000fe20003800000 */
[----:B------:R-:W-:-:S03]  /*4ec0*/  ISETP.GT.AND P2, PT, R3, 0x11, P1 ;  /* 0x000000110300780c */ /* 0x000fc60000f44270 */
[----:B------:R-:W-:-:S04]  /*4ed0*/  FMUL R11, R10, R59 ;  /* 0x0000003b0a0b7220 */ /* 0x000fc80000400000 */
[----:B------:R-:W-:-:S05]  /*4ee0*/  FFMA R11, R34, R58, R11 ;  /* 0x0000003a220b7223 */ /* 0x000fca000000000b */
[----:B------:R-:W-:-:S05]  /*4ef0*/  F2FP.BF16.F32.PACK_AB R11, RZ, R11 ;  /* 0x0000000bff0b723e */ /* 0x000fca00000010ff */
[----:B------:R0:W-:Y:S01]  /*4f00*/  @P3 STG.E.U16 desc[UR40][R4.64+0x20], R11 ;  /* 0x0000200b04003986 */ /* 0x0001e2000c101528 */
[----:B------:R-:W-:Y:S05]  /*4f10*/  @!P2 BRA `(.L_x_85) ;  /* 0x000000000004a947 */ /* 0x000fea0003800000 */
[----:B------:R0:W5:Y:S02]  /*4f20*/  LDG.E.LTC128B.U16 R80, desc[UR40][R6.64+0x22] ;  /* 0x0000222806507981 */ /* 0x000164000c1e1520 */
.L_x_85:
[----:B------:R-:W-:Y:S05]  /*4f30*/  BSYNC B1 ;  /* 0x0000000000017941 */ /* 0x000fea0003800000 */
.L_x_84:
        /* <DEDUP_REMOVED lines=9> */
.L_x_87:
[----:B------:R-:W-:Y:S05]  /*4fd0*/  BSYNC B1 ;  /* 0x0000000000017941 */ /* 0x000fea0003800000 */
.L_x_86:
        /* <DEDUP_REMOVED lines=9> */
.L_x_89:
[----:B------:R-:W-:Y:S05]  /*5070*/  BSYNC B1 ;  /* 0x0000000000017941 */ /* 0x000fea0003800000 */
.L_x_88:
        /* <DEDUP_REMOVED lines=9> */
.L_x_91:
[----:B------:R-:W-:Y:S05]  /*5110*/  BSYNC B1 ;  /* 0x0000000000017941 */ /* 0x000fea0003800000 */
.L_x_90:
        /* <DEDUP_REMOVED lines=9> */
.L_x_93:
[----:B------:R-:W-:Y:S05]  /*51b0*/  BSYNC B1 ;  /* 0x0000000000017941 */ /* 0x000fea0003800000 */
.L_x_92:
[----:B------:R-:W-:Y:S05]  /*51c0*/  @!P1 BRA `(.L_x_94) ;  /* 0x0000000800a89947 */ /* 0x000fea0003800000 */
[----:B-----5:R-:W-:-:S04]  /*51d0*/  IMAD.U32 R80, R80, 0x10000, RZ ;  /* 0x0001000050507824 */ /* 0x020fc800078e00ff */
[----:B------:R-:W-:-:S04]  /*51e0*/  FMUL R80, R80, R59 ;  /* 0x0000003b50507220 */ /* 0x000fc80000400000 */
[----:B------:R-:W-:-:S05]  /*51f0*/  FFMA R80, R39, R58, R80 ;  /* 0x0000003a27507223 */ /* 0x000fca0000000050 */
[----:B------:R-:W-:-:S05]  /*5200*/  F2FP.BF16.F32.PACK_AB R80, RZ, R80 ;  /* 0x00000050ff50723e */ /* 0x000fca00000010ff */
[----:B------:R0:W-:Y:S01]  /*5210*/  STG.E.U16 desc[UR40][R4.64+0x32], R80 ;  /* 0x0000325004007986 */ /* 0x0001e2000c101528 */
[----:B------:R-:W-:Y:S05]  /*5220*/  BRA `(.L_x_94) ;  /* 0x0000000800907947 */ /* 0x000fea0003800000 */
.L_x_33:
[----:B------:R-:W-:Y:S01]  /*5230*/  ULDC.64 UR4, c[0x0][0x5c0] ;  /* 0x0001700000047ab9 */ /* 0x000fe20000000a00 */
[----:B------:R-:W-:Y:S01]  /*5240*/  ISETP.GT.AND P5, PT, R3, 0x1, P3 ;  /* 0x000000010300780c */ /* 0x000fe20001fa4270 */
[-C--:B------:R-:W-:Y:S01]  /*5250*/  FMUL R40, R40, R58.reuse ;  /* 0x0000003a28287220 */ /* 0x080fe20000400000 */
[----:B------:R-:W-:Y:S01]  /*5260*/  LEA R4, P1, R80, UR4, 0x1 ;  /* 0x0000000450047c11 */ /* 0x000fe2000f8208ff */
[-C--:B------:R-:W-:Y:S01]  /*5270*/  FMUL R41, R41, R58.reuse ;  /* 0x0000003a29297220 */ /* 0x080fe20000400000 */
[C---:B------:R-:W-:Y:S01]  /*5280*/  IMAD.SHL.U32 R21, R63.reuse, 0x2, RZ ;  /* 0x000000023f157824 */ /* 0x040fe200078e00ff */
[----:B------:R-:W-:Y:S01]  /*5290*/  SHF.L.U64.HI R15, R63, 0x1, R62 ;  /* 0x000000013f0f7819 */ /* 0x000fe2000001023e */
[-C--:B------:R-:W-:Y:S01]  /*52a0*/  FMUL R42, R42, R58.reuse ;  /* 0x0000003a2a2a7220 */ /* 0x080fe20000400000 */
[----:B------:R-:W-:Y:S01]  /*52b0*/  LEA.HI.X R5, R80, UR5, R85, 0x1, P1 ;  /* 0x0000000550057c11 */ /* 0x000fe200088f0c55 */
[-C--:B------:R-:W-:Y:S01]  /*52c0*/  FMUL R43, R43, R58.reuse ;  /* 0x0000003a2b2b7220 */ /* 0x080fe20000400000 */
[----:B------:R-:W-:Y:S01]  /*52d0*/  ISETP.GT.AND P1, PT, R71, 0x8, PT ;  /* 0x000000084700780c */ /* 0x000fe20003f24270 */
[----:B------:R-:W-:Y:S01]  /*52e0*/  FMUL R44, R44, R58 ;  /* 0x0000003a2c2c7220 */ /* 0x000fe20000400000 */
[----:B------:R-:W-:Y:S01]  /*52f0*/  F2FP.BF16.F32.PACK_AB R40, RZ, R40 ;  /* 0x00000028ff28723e */ /* 0x000fe200000010ff */
[-C--:B------:R-:W-:Y:S01]  /*5300*/  FMUL R45, R45, R58.reuse ;  /* 0x0000003a2d2d7220 */ /* 0x080fe20000400000 */
[----:B------:R-:W-:Y:S01]  /*5310*/  F2FP.BF16.F32.PACK_AB R41, RZ, R41 ;  /* 0x00000029ff29723e */ /* 0x000fe200000010ff */
[----:B------:R-:W-:Y:S01]  /*5320*/  FMUL R46, R46, R58 ;  /* 0x0000003a2e2e7220 */ /* 0x000fe20000400000 */
[----:B------:R-:W-:Y:S01]  /*5330*/  IADD3 R6, P4, R21, R4, RZ ;  /* 0x0000000415067210 */ /* 0x000fe20007f9e0ff */
[----:B------:R-:W-:Y:S01]  /*5340*/  @P0 STG.E.U16 desc[UR40][R4.64], R40 ;  /* 0x0000002804000986 */ /* 0x000fe2000c101528 */
[----:B------:R-:W-:Y:S01]  /*5350*/  ISETP.GT.AND P2, PT, R3, RZ, P1 ;  /* 0x000000ff0300720c */ /* 0x000fe20000f44270 */
[-C--:B------:R-:W-:Y:S01]  /*5360*/  FMUL R47, R47, R58.reuse ;  /* 0x0000003a2f2f7220 */ /* 0x080fe20000400000 */
[----:B------:R-:W-:Y:S01]  /*5370*/  ISETP.GT.AND P0, PT, R3, 0x1, P1 ;  /* 0x000000010300780c */ /* 0x000fe20000f04270 */
[----:B------:R-:W-:Y:S01]  /*5380*/  @P5 STG.E.U16 desc[UR40][R4.64+0x2], R41 ;  /* 0x0000022904005986 */ /* 0x000fe2000c101528 */
[----:B------:R-:W-:Y:S01]  /*5390*/  IMAD.X R7, R15, 0x1, R5, P4 ;  /* 0x000000010f077824 */ /* 0x000fe200020e0605 */
[C---:B------:R-:W-:Y:S01]  /*53a0*/  ISETP.GT.AND P4, PT, R3.reuse, 0x8, P3 ;  /* 0x000000080300780c */ /* 0x040fe20001f84270 */
[-C--:B------:R-:W-:Y:S01]  /*53b0*/  FMUL R48, R48, R58.reuse ;  /* 0x0000003a30307220 */ /* 0x080fe20000400000 */
[----:B------:R-:W-:Y:S01]  /*53c0*/  ISETP.GT.AND P5, PT, R3, 0x9, P3 ;  /* 0x000000090300780c */ /* 0x000fe20001fa4270 */
[----:B------:R-:W-:Y:S01]  /*53d0*/  FMUL R49, R49, R58 ;  /* 0x0000003a31317220 */ /* 0x000fe20000400000 */
[----:B------:R-:W-:Y:S01]  /*53e0*/  F2FP.BF16.F32.PACK_AB R42, RZ, R42 ;  /* 0x0000002aff2a723e */ /* 0x000fe200000010ff */
[-C--:B------:R-:W-:Y:S01]  /*53f0*/  FMUL R50, R50, R58.reuse ;  /* 0x0000003a32327220 */ /* 0x080fe20000400000 */
[----:B------:R-:W-:Y:S01]  /*5400*/  F2FP.BF16.F32.PACK_AB R43, RZ, R43 ;  /* 0x0000002bff2b723e */ /* 0x000fe200000010ff */
[----:B------:R-:W-:Y:S01]  /*5410*/  FMUL R51, R51, R58 ;  /* 0x0000003a33337220 */ /* 0x000fe20000400000 */
[----:B------:R-:W-:Y:S01]  /*5420*/  F2FP.BF16.F32.PACK_AB R44, RZ, R44 ;  /* 0x0000002cff2c723e */ /* 0x000fe200000010ff */
[----:B------:R-:W-:Y:S01]  /*5430*/  @P2 STG.E.U16 desc[UR40][R6.64], R42 ;  /* 0x0000002a06002986 */ /* 0x000fe2000c101528 */
[----:B------:R-:W-:Y:S01]  /*5440*/  F2FP.BF16.F32.PACK_AB R45, RZ, R45 ;  /* 0x0000002dff2d723e */ /* 0x000fe200000010ff */
[-C--:B------:R-:W-:Y:S01]  /*5450*/  FMUL R53, R53, R58.reuse ;  /* 0x0000003a35357220 */ /* 0x080fe20000400000 */
[C---:B------:R-:W-:Y:S01]  /*5460*/  ISETP.GT.AND P2, PT, R3.reuse, 0x8, P1 ;  /* 0x000000080300780c */ /* 0x040fe20000f44270 */
[----:B------:R-:W-:Y:S01]  /*5470*/  @P0 STG.E.U16 desc[UR40][R6.64+0x2], R43 ;  /* 0x0000022b06000986 */ /* 0x000fe2000c101528 */
[C---:B------:R-:W-:Y:S01]  /*5480*/  ISETP.GT.AND P0, PT, R3.reuse, 0x9, P1 ;  /* 0x000000090300780c */ /* 0x040fe20000f04270 */
[----:B------:R-:W-:Y:S01]  /*5490*/  FMUL R52, R52, R58 ;  /* 0x0000003a34347220 */ /* 0x000fe20000400000 */
[----:B------:R-:W-:Y:S01]  /*54a0*/  F2FP.BF16.F32.PACK_AB R46, RZ, R46 ;  /* 0x0000002eff2e723e */ /* 0x000fe200000010ff */
[----:B------:R-:W-:Y:S01]  /*54b0*/  @P4 STG.E.U16 desc[UR40][R4.64+0x10], R44 ;  /* 0x0000102c04004986 */ /* 0x000fe2000c101528 */
[C---:B------:R-:W-:Y:S01]  /*54c0*/  ISETP.GT.AND P4, PT, R3.reuse, 0x10, P3 ;  /* 0x000000100300780c */ /* 0x040fe20001f84270 */
[-C--:B------:R-:W-:Y:S01]  /*54d0*/  FMUL R54, R54, R58.reuse ;  /* 0x0000003a36367220 */ /* 0x080fe20000400000 */
[----:B------:R-:W-:Y:S01]  /*54e0*/  F2FP.BF16.F32.PACK_AB R47, RZ, R47 ;  /* 0x0000002fff2f723e */ /* 0x000fe200000010ff */
[----:B------:R-:W-:Y:S01]  /*54f0*/  @P5 STG.E.U16 desc[UR40][R4.64+0x12], R45 ;  /* 0x0000122d04005986 */ /* 0x000fe2000c101528 */
[----:B------:R-:W-:Y:S01]  /*5500*/  ISETP.GT.AND P5, PT, R3, 0x11, P3 ;  /* 0x000000110300780c */ /* 0x000fe20001fa4270 */
[----:B------:R-:W-:Y:S01]  /*5510*/  FMUL R55, R55, R58 ;  /* 0x0000003a37377220 */ /* 0x000fe20000400000 */
[----:B------:R-:W-:Y:S01]  /*5520*/  F2FP.BF16.F32.PACK_AB R48, RZ, R48 ;  /* 0x00000030ff30723e */ /* 0x000fe200000010ff */
[----:B------:R-:W-:Y:S01]  /*5530*/  @P2 STG.E.U16 desc[UR40][R6.64+0x10], R46 ;  /* 0x0000102e06002986 */ /* 0x000fe2000c101528 */
[----:B------:R-:W-:Y:S01]  /*5540*/  F2FP.BF16.F32.PACK_AB R49, RZ, R49 ;  /* 0x00000031ff31723e */ /* 0x000fe200000010ff */
[----:B------:R-:W-:Y:S01]  /*5550*/  FMUL R24, R24, R58 ;  /* 0x0000003a18187220 */ /* 0x000fe20000400000 */
[----:B------:R-:W-:Y:S01]  /*5560*/  ISETP.GT.AND P2, PT, R3, 0x10, P1 ;  /* 0x000000100300780c */ /* 0x000fe20000f44270 */
[----:B------:R-:W-:Y:S01]  /*5570*/  @P0 STG.E.U16 desc[UR40][R6.64+0x12], R47 ;  /* 0x0000122f06000986 */ /* 0x000fe2000c101528 */
[----:B------:R-:W-:Y:S01]  /*5580*/  F2FP.BF16.F32.PACK_AB R50, RZ, R50 ;  /* 0x00000032ff32723e */ /* 0x000fe200000010ff */
[----:B------:R-:W-:Y:S01]  /*5590*/  IMAD R9, R13, 0xf0, RZ ;  /* 0x000000f00d097824 */ /* 0x000fe200078e02ff */
[----:B------:R-:W-:Y:S01]  /*55a0*/  F2FP.BF16.F32.PACK_AB R51, RZ, R51 ;  /* 0x00000033ff33723e */ /* 0x000fe200000010ff */
[----:B------:R-:W-:Y:S01]  /*55b0*/  @P4 STG.E.U16 desc[UR40][R4.64+0x20], R48 ;  /* 0x0000203004004986 */ /* 0x000fe2000c101528 */
[C---:B------:R-:W-:Y:S01]  /*55c0*/  ISETP.GT.AND P4, PT, R3.reuse, 0x11, P1 ;  /* 0x000000110300780c */ /* 0x040fe20000f84270 */
[----:B------:R-:W-:Y:S01]  /*55d0*/  IMAD.WIDE.U32 R10, R12, 0xf0, R6 ;  /* 0x000000f00c0a7825 */ /* 0x000fe200078e0006 */
[----:B------:R-:W-:Y:S01]  /*55e0*/  F2FP.BF16.F32.PACK_AB R53, RZ, R53 ;  /* 0x00000035ff35723e */ /* 0x000fe200000010ff */
[----:B------:R-:W-:Y:S01]  /*55f0*/  @P5 STG.E.U16 desc[UR40][R4.64+0x22], R49 ;  /* 0x0000223104005986 */ /* 0x000fe2000c101528 */
[----:B------:R-:W-:Y:S01]  /*5600*/  ISETP.GT.AND P5, PT, R3, 0x18, P3 ;  /* 0x000000180300780c */ /* 0x000fe20001fa4270 */
[-C--:B------:R-:W-:Y:S01]  /*5610*/  FMUL R25, R25, R58.reuse ;  /* 0x0000003a19197220 */ /* 0x080fe20000400000 */
[----:B------:R-:W-:Y:S01]  /*5620*/  ISETP.GT.AND P3, PT, R3, 0x19, P3 ;  /* 0x000000190300780c */ /* 0x000fe20001f64270 */
[----:B------:R-:W-:Y:S01]  /*5630*/  @P2 STG.E.U16 desc[UR40][R6.64+0x20], R50 ;  /* 0x0000203206002986 */ /* 0x000fe2000c101528 */
[----:B------:R-:W-:Y:S01]  /*5640*/  ISETP.GT.AND P2, PT, R71, 0x80, PT ;  /* 0x000000804700780c */ /* 0x000fe20003f44270 */
[----:B------:R-:W-:Y:S01]  /*5650*/  FMUL R26, R26, R58 ;  /* 0x0000003a1a1a7220 */ /* 0x000fe20000400000 */
[----:B------:R-:W-:Y:S01]  /*5660*/  F2FP.BF16.F32.PACK_AB R52, RZ, R52 ;  /* 0x00000034ff34723e */ /* 0x000fe200000010ff */
[----:B------:R-:W-:Y:S01]  /*5670*/  FMUL R27, R27, R58 ;  /* 0x0000003a1b1b7220 */ /* 0x000fe20000400000 */
[----:B------:R-:W-:Y:S01]  /*5680*/  F2FP.BF16.F32.PACK_AB R54, RZ, R54 ;  /* 0x00000036ff36723e */ /* 0x000fe200000010ff */
[----:B------:R-:W-:Y:S01]  /*5690*/  @P4 STG.E.U16 desc[UR40][R6.64+0x22], R51 ;  /* 0x0000223306004986 */ /* 0x000fe2000c101528 */
[C---:B------:R-:W-:Y:S01]  /*56a0*/  ISETP.GT.AND P4, PT, R3.reuse, 0x18, P1 ;  /* 0x000000180300780c */ /* 0x040fe20000f84270 */
[-C--:B------:R-:W-:Y:S01]  /*56b0*/  FMUL R28, R28, R58.reuse ;  /* 0x0000003a1c1c7220 */ /* 0x080fe20000400000 */
[C---:B------:R-:W-:Y:S01]  /*56c0*/  ISETP.GT.AND P1, PT, R3.reuse, 0x19, P1 ;  /* 0x000000190300780c */ /* 0x040fe20000f24270 */
[----:B------:R-:W-:Y:S01]  /*56d0*/  @P5 STG.E.U16 desc[UR40][R4.64+0x30], R52 ;  /* 0x0000303404005986 */ /* 0x000fe2000c101528 */
[----:B------:R-:W-:Y:S01]  /*56e0*/  ISETP.GT.AND P5, PT, R3, 0x1, P2 ;  /* 0x000000010300780c */ /* 0x000fe200017a4270 */
[-C--:B------:R-:W-:Y:S01]  /*56f0*/  FMUL R29, R29, R58.reuse ;  /* 0x0000003a1d1d7220 */ /* 0x080fe20000400000 */
[----:B------:R-:W-:Y:S01]  /*5700*/  F2FP.BF16.F32.PACK_AB R55, RZ, R55 ;  /* 0x00000037ff37723e */ /* 0x000fe200000010ff */
[----:B------:R0:W-:Y:S01]  /*5710*/  @P3 STG.E.U16 desc[UR40][R4.64+0x32], R53 ;  /* 0x0000323504003986 */ /* 0x0001e2000c101528 */
[----:B------:R-:W-:Y:S01]  /*5720*/  ISETP.GT.AND P3, PT, R3, RZ, P2 ;  /* 0x000000ff0300720c */ /* 0x000fe20001764270 */
[----:B------:R-:W-:Y:S01]  /*5730*/  FMUL R30, R30, R58 ;  /* 0x0000003a1e1e7220 */ /* 0x000fe20000400000 */
[----:B------:R-:W-:Y:S01]  /*5740*/  F2FP.BF16.F32.PACK_AB R24, RZ, R24 ;  /* 0x00000018ff18723e */ /* 0x000fe200000010ff */
[-C--:B------:R-:W-:Y:S01]  /*5750*/  FMUL R31, R31, R58.reuse ;  /* 0x0000003a1f1f7220 */ /* 0x080fe20000400000 */
[----:B------:R-:W-:Y:S01]  /*5760*/  ISETP.GT.AND P0, PT, R71, 0x88, PT ;  /* 0x000000884700780c */ /* 0x000fe20003f04270 */
[----:B------:R-:W-:Y:S01]  /*5770*/  @P4 STG.E.U16 desc[UR40][R6.64+0x30], R54 ;  /* 0x0000303606004986 */ /* 0x000fe2000c101528 */
[----:B------:R-:W-:Y:S01]  /*5780*/  F2FP.BF16.F32.PACK_AB R25, RZ, R25 ;  /* 0x00000019ff19723e */ /* 0x000fe200000010ff */
[----:B------:R-:W-:Y:S01]  /*5790*/  FMUL R32, R32, R58 ;  /* 0x0000003a20207220 */ /* 0x000fe20000400000 */
[C---:B------:R-:W-:Y:S01]  /*57a0*/  ISETP.GT.AND P4, PT, R3.reuse, 0x8, P2 ;  /* 0x000000080300780c */ /* 0x040fe20001784270 */
[----:B------:R1:W-:Y:S01]  /*57b0*/  @P1 STG.E.U16 desc[UR40][R6.64+0x32], R55 ;  /* 0x0000323706001986 */ /* 0x0003e2000c101528 */
[----:B------:R-:W-:Y:S01]  /*57c0*/  ISETP.GT.AND P1, PT, R3, RZ, P0 ;  /* 0x000000ff0300720c */ /* 0x000fe20000724270 */
[----:B0-----:R-:W-:Y:S01]  /*57d0*/  IMAD.IADD R5, R11, 0x1, R9 ;  /* 0x000000010b057824 */ /* 0x001fe200078e0209 */
[----:B------:R-:W-:Y:S01]  /*57e0*/  F2FP.BF16.F32.PACK_AB R26, RZ, R26 ;  /* 0x0000001aff1a723e */ /* 0x000fe200000010ff */
[--C-:B------:R-:W-:Y:S01]  /*57f0*/  @P3 IMAD.MOV.U32 R4, RZ, RZ, R10.reuse ;  /* 0x000000ffff043224 */ /* 0x100fe200078e000a */
[----:B------:R-:W-:Y:S01]  /*5800*/  F2FP.BF16.F32.PACK_AB R27, RZ, R27 ;  /* 0x0000001bff1b723e */ /* 0x000fe200000010ff */
[----:B------:R-:W-:Y:S01]  /*5810*/  FMUL R33, R33, R58 ;  /* 0x0000003a21217220 */ /* 0x000fe20000400000 */
[----:B------:R-:W-:Y:S01]  /*5820*/  F2FP.BF16.F32.PACK_AB R28, RZ, R28 ;  /* 0x0000001cff1c723e */ /* 0x000fe200000010ff */
[-C--:B------:R-:W-:Y:S01]  /*5830*/  FMUL R34, R34, R58.reuse ;  /* 0x0000003a22227220 */ /* 0x080fe20000400000 */
[----:B------:R0:W-:Y:S01]  /*5840*/  @P3 STG.E.U16 desc[UR40][R4.64], R24 ;  /* 0x0000001804003986 */ /* 0x0001e2000c101528 */
[----:B------:R-:W-:Y:S01]  /*5850*/  ISETP.GT.AND P3, PT, R3, 0x1, P0 ;  /* 0x000000010300780c */ /* 0x000fe20000764270 */
[----:B------:R-:W-:Y:S01]  /*5860*/  FMUL R35, R35, R58 ;  /* 0x0000003a23237220 */ /* 0x000fe20000400000 */
[----:B-1----:R-:W-:Y:S01]  /*5870*/  IMAD.IADD R7, R9, 0x1, R11 ;  /* 0x0000000109077824 */ /* 0x002fe200078e020b */
[----:B------:R-:W-:Y:S01]  /*5880*/  F2FP.BF16.F32.PACK_AB R29, RZ, R29 ;  /* 0x0000001dff1d723e */ /* 0x000fe200000010ff */
[--C-:B------:R-:W-:Y:S01]  /*5890*/  @P4 IMAD.MOV.U32 R6, RZ, RZ, R10.reuse ;  /* 0x000000ffff064224 */ /* 0x100fe200078e000a */
[----:B------:R-:W-:Y:S01]  /*58a0*/  F2FP.BF16.F32.PACK_AB R30, RZ, R30 ;  /* 0x0000001eff1e723e */ /* 0x000fe200000010ff */
[-C--:B------:R-:W-:Y:S01]  /*58b0*/  FMUL R36, R36, R58.reuse ;  /* 0x0000003a24247220 */ /* 0x080fe20000400000 */
[----:B------:R-:W-:Y:S01]  /*58c0*/  F2FP.BF16.F32.PACK_AB R31, RZ, R31 ;  /* 0x0000001fff1f723e */ /* 0x000fe200000010ff */
[----:B------:R-:W-:Y:S01]  /*58d0*/  FMUL R37, R37, R58 ;  /* 0x0000003a25257220 */ /* 0x000fe20000400000 */
[----:B------:R-:W-:Y:S01]  /*58e0*/  F2FP.BF16.F32.PACK_AB R32, RZ, R32 ;  /* 0x00000020ff20723e */ /* 0x000fe200000010ff */
[-C--:B------:R-:W-:Y:S01]  /*58f0*/  FMUL R38, R38, R58.reuse ;  /* 0x0000003a26267220 */ /* 0x080fe20000400000 */
[----:B0-----:R-:W-:Y:S01]  /*5900*/  @P5 IMAD.MOV.U32 R4, RZ, RZ, R10 ;  /* 0x000000ffff045224 */ /* 0x001fe200078e000a */
[----:B------:R-:W-:Y:S01]  /*5910*/  F2FP.BF16.F32.PACK_AB R33, RZ, R33 ;  /* 0x00000021ff21723e */ /* 0x000fe200000010ff */
[----:B------:R-:W-:Y:S01]  /*5920*/  FMUL R39, R39, R58 ;  /* 0x0000003a27277220 */ /* 0x000fe20000400000 */
[----:B------:R-:W-:-:S02]  /*5930*/  F2FP.BF16.F32.PACK_AB R34, RZ, R34 ;  /* 0x00000022ff22723e */ /* 0x000fc400000010ff */
[----:B------:R0:W-:Y:S01]  /*5940*/  @P5 STG.E.U16 desc[UR40][R4.64+0x2], R25 ;  /* 0x0000021904005986 */ /* 0x0001e2000c101528 */
[----:B------:R-:W-:Y:S02]  /*5950*/  F2FP.BF16.F32.PACK_AB R35, RZ, R35 ;  /* 0x00000023ff23723e */ /* 0x000fe400000010ff */
[----:B------:R-:W-:Y:S02]  /*5960*/  F2FP.BF16.F32.PACK_AB R36, RZ, R36 ;  /* 0x00000024ff24723e */ /* 0x000fe400000010ff */
[----:B------:R-:W-:Y:S02]  /*5970*/  F2FP.BF16.F32.PACK_AB R37, RZ, R37 ;  /* 0x00000025ff25723e */ /* 0x000fe400000010ff */
[----:B------:R-:W-:Y:S02]  /*5980*/  F2FP.BF16.F32.PACK_AB R38, RZ, R38 ;  /* 0x00000026ff26723e */ /* 0x000fe400000010ff */
[----:B------:R-:W-:Y:S02]  /*5990*/  F2FP.BF16.F32.PACK_AB R39, RZ, R39 ;  /* 0x00000027ff27723e */ /* 0x000fe400000010ff */
[----:B0-----:R-:W-:-:S05]  /*59a0*/  IADD3 R4, P5, R21, R10, RZ ;  /* 0x0000000a15047210 */ /* 0x001fca0007fbe0ff */
[----:B------:R-:W-:Y:S01]  /*59b0*/  IMAD.X R5, R15, 0x1, R5, P5 ;  /* 0x000000010f057824 */ /* 0x000fe200028e0605 */
[----:B------:R-:W-:-:S04]  /*59c0*/  ISETP.GT.AND P5, PT, R3, 0x9, P0 ;  /* 0x000000090300780c */ /* 0x000fc800007a4270 */
[----:B------:R-:W-:Y:S01]  /*59d0*/  @P1 STG.E.U16 desc[UR40][R4.64], R26 ;  /* 0x0000001a04001986 */ /* 0x000fe2000c101528 */
[----:B------:R-:W-:-:S03]  /*59e0*/  ISETP.GT.AND P1, PT, R3, 0x9, P2 ;  /* 0x000000090300780c */ /* 0x000fc60001724270 */
[----:B------:R0:W-:Y:S01]  /*59f0*/  @P3 STG.E.U16 desc[UR40][R4.64+0x2], R27 ;  /* 0x0000021b04003986 */ /* 0x0001e2000c101528 */
[----:B------:R-:W-:-:S03]  /*5a00*/  ISETP.GT.AND P3, PT, R3, 0x8, P0 ;  /* 0x000000080300780c */ /* 0x000fc60000764270 */
[----:B------:R-:W-:Y:S01]  /*5a10*/  @P4 STG.E.U16 desc[UR40][R6.64+0x10], R28 ;  /* 0x0000101c06004986 */ /* 0x000fe2000c101528 */
[----:B------:R-:W-:-:S05]  /*5a20*/  IADD3 R8, P4, R21, R10, RZ ;  /* 0x0000000a15087210 */ /* 0x000fca0007f9e0ff */
[----:B------:R-:W-:Y:S01]  /*5a30*/  IMAD.X R9, R7, 0x1, R15, P4 ;  /* 0x0000000107097824 */ /* 0x000fe200020e060f */
[----:B------:R-:W-:Y:S01]  /*5a40*/  ISETP.GT.AND P4, PT, R3, 0x10, P2 ;  /* 0x000000100300780c */ /* 0x000fe20001784270 */
[----:B0-----:R-:W-:Y:S02]  /*5a50*/  @P1 IMAD.MOV.U32 R4, RZ, RZ, R10 ;  /* 0x000000ffff041224 */ /* 0x001fe400078e000a */
[----:B------:R-:W-:-:S05]  /*5a60*/  @P1 IMAD.MOV.U32 R5, RZ, RZ, R7 ;  /* 0x000000ffff051224 */ /* 0x000fca00078e0007 */
[----:B------:R0:W-:Y:S01]  /*5a70*/  @P1 STG.E.U16 desc[UR40][R4.64+0x12], R29 ;  /* 0x0000121d04001986 */ /* 0x0001e2000c101528 */
[----:B------:R-:W-:-:S03]  /*5a80*/  ISETP.GT.AND P1, PT, R3, 0x18, P2 ;  /* 0x000000180300780c */ /* 0x000fc60001724270 */
[----:B------:R-:W-:Y:S01]  /*5a90*/  @P3 STG.E.U16 desc[UR40][R8.64+0x10], R30 ;  /* 0x0000101e08003986 */ /* 0x000fe2000c101528 */
[C---:B------:R-:W-:Y:S02]  /*5aa0*/  ISETP.GT.AND P3, PT, R3.reuse, 0x11, P2 ;  /* 0x000000110300780c */ /* 0x040fe40001764270 */
[----:B------:R-:W-:Y:S01]  /*5ab0*/  ISETP.GT.AND P2, PT, R3, 0x19, P2 ;  /* 0x000000190300780c */ /* 0x000fe20001744270 */
[----:B0-----:R-:W-:Y:S02]  /*5ac0*/  @P5 IMAD.MOV.U32 R4, RZ, RZ, R8 ;  /* 0x000000ffff045224 */ /* 0x001fe400078e0008 */
[----:B------:R-:W-:-:S04]  /*5ad0*/  @P5 IMAD.MOV.U32 R5, RZ, RZ, R9 ;  /* 0x000000ffff055224 */ /* 0x000fc800078e0009 */
[----:B------:R-:W-:Y:S01]  /*5ae0*/  @P1 IMAD.MOV.U32 R6, RZ, RZ, R10 ;  /* 0x000000ffff061224 */ /* 0x000fe200078e000a */
[----:B------:R0:W-:Y:S01]  /*5af0*/  @P5 STG.E.U16 desc[UR40][R4.64+0x12], R31 ;  /* 0x0000121f04005986 */ /* 0x0001e2000c101528 */
[----:B------:R-:W-:-:S04]  /*5b00*/  ISETP.GT.AND P5, PT, R3, 0x10, P0 ;  /* 0x000000100300780c */ /* 0x000fc800007a4270 */
[--C-:B------:R-:W-:Y:S02]  /*5b10*/  @P2 IMAD.MOV.U32 R11, RZ, RZ, R7.reuse ;  /* 0x000000ffff0b2224 */ /* 0x100fe400078e0007 */
[----:B0-----:R-:W-:Y:S02]  /*5b20*/  @P4 IMAD.MOV.U32 R4, RZ, RZ, R10 ;  /* 0x000000ffff044224 */ /* 0x001fe400078e000a */
[----:B------:R-:W-:-:S05]  /*5b30*/  @P4 IMAD.MOV.U32 R5, RZ, RZ, R7 ;  /* 0x000000ffff054224 */ /* 0x000fca00078e0007 */
[----:B------:R0:W-:Y:S01]  /*5b40*/  @P4 STG.E.U16 desc[UR40][R4.64+0x20], R32 ;  /* 0x0000202004004986 */ /* 0x0001e2000c101528 */
[----:B------:R-:W-:Y:S01]  /*5b50*/  ISETP.GT.AND P4, PT, R3, 0x11, P0 ;  /* 0x000000110300780c */ /* 0x000fe20000784270 */
[----:B0-----:R-:W-:Y:S02]  /*5b60*/  @P3 IMAD.MOV.U32 R4, RZ, RZ, R10 ;  /* 0x000000ffff043224 */ /* 0x001fe400078e000a */
[----:B------:R-:W-:-:S05]  /*5b70*/  @P3 IMAD.MOV.U32 R5, RZ, RZ, R7 ;  /* 0x000000ffff053224 */ /* 0x000fca00078e0007 */
[----:B------:R0:W-:Y:S01]  /*5b80*/  @P3 STG.E.U16 desc[UR40][R4.64+0x22], R33 ;  /* 0x0000222104003986 */ /* 0x0001e2000c101528 */
[C---:B------:R-:W-:Y:S02]  /*5b90*/  ISETP.GT.AND P3, PT, R3.reuse, 0x18, P0 ;  /* 0x000000180300780c */ /* 0x040fe40000764270 */
[----:B------:R-:W-:Y:S01]  /*5ba0*/  ISETP.GT.AND P0, PT, R3, 0x19, P0 ;  /* 0x000000190300780c */ /* 0x000fe20000704270 */
[----:B0-----:R-:W-:Y:S02]  /*5bb0*/  @P5 IMAD.MOV.U32 R4, RZ, RZ, R8 ;  /* 0x000000ffff045224 */ /* 0x001fe400078e0008 */
[----:B------:R-:W-:-:S05]  /*5bc0*/  @P5 IMAD.MOV.U32 R5, RZ, RZ, R9 ;  /* 0x000000ffff055224 */ /* 0x000fca00078e0009 */
[----:B------:R0:W-:Y:S02]  /*5bd0*/  @P5 STG.E.U16 desc[UR40][R4.64+0x20], R34 ;  /* 0x0000202204005986 */ /* 0x0001e4000c101528 */
[----:B0-----:R-:W-:Y:S02]  /*5be0*/  @P4 IMAD.MOV.U32 R4, RZ, RZ, R8 ;  /* 0x000000ffff044224 */ /* 0x001fe400078e0008 */
[----:B------:R-:W-:-:S05]  /*5bf0*/  @P4 IMAD.MOV.U32 R5, RZ, RZ, R9 ;  /* 0x000000ffff054224 */ /* 0x000fca00078e0009 */
[----:B------:R0:W-:Y:S04]  /*5c00*/  @P4 STG.E.U16 desc[UR40][R4.64+0x22], R35 ;  /* 0x0000222304004986 */ /* 0x0001e8000c101528 */
[----:B------:R1:W-:Y:S04]  /*5c10*/  @P1 STG.E.U16 desc[UR40][R6.64+0x30], R36 ;  /* 0x0000302406001986 */ /* 0x0003e8000c101528 */
[----:B------:R1:W-:Y:S01]  /*5c20*/  @P2 STG.E.U16 desc[UR40][R10.64+0x32], R37 ;  /* 0x000032250a002986 */ /* 0x0003e2000c101528 */
[----:B0-----:R-:W-:Y:S02]  /*5c30*/  @P3 IMAD.MOV.U32 R4, RZ, RZ, R8 ;  /* 0x000000ffff043224 */ /* 0x001fe400078e0008 */
[----:B------:R-:W-:-:S05]  /*5c40*/  @P3 IMAD.MOV.U32 R5, RZ, RZ, R9 ;  /* 0x000000ffff053224 */ /* 0x000fca00078e0009 */
[----:B------:R1:W-:Y:S04]  /*5c50*/  @P3 STG.E.U16 desc[UR40][R4.64+0x30], R38 ;  /* 0x0000302604003986 */ /* 0x0003e8000c101528 */
[----:B------:R1:W-:Y:S02]  /*5c60*/  @P0 STG.E.U16 desc[UR40][R8.64+0x32], R39 ;  /* 0x0000322708000986 */ /* 0x0003e4000c101528 */
.L_x_94:
[----:B------:R-:W-:Y:S05]  /*5c70*/  BSYNC B0 ;  /* 0x0000000000007941 */ /* 0x000fea0003800000 */
.L_x_32:
[----:B------:R-:W-:Y:S01]  /*5c80*/  IADD3 R16, P0, R16, UR38, RZ ;  /* 0x0000002610107c10 */ /* 0x000fe2000ff1e0ff */
[----:B------:R-:W-:Y:S01]  /*5c90*/  ULDC.64 UR4, c[0x0][0x650] ;  /* 0x0001940000047ab9 */ /* 0x000fe20000000a00 */
[----:B------:R-:W-:Y:S01]  /*5ca0*/  PRMT R3, RZ, 0x7610, R3 ;  /* 0x00007610ff037816 */ /* 0x000fe20000000003 */
[----:B------:R-:W-:Y:S01]  /*5cb0*/  IMAD.MOV.U32 R71, RZ, RZ, -0x1 ;  /* 0xffffffffff477424 */ /* 0x000fe200078e00ff */
[----:B------:R-:W-:Y:S01]  /*5cc0*/  IADD3.X R17, R17, UR37, RZ, P0, !PT ;  /* 0x0000002511117c10 */ /* 0x000fe200087fe4ff */
[----:B------:R-:W-:Y:S01]  /*5cd0*/  IMAD.MOV.U32 R23, RZ, RZ, -0x1 ;  /* 0xffffffffff177424 */ /* 0x000fe200078e00ff */
[----:B------:R-:W-:-:S04]  /*5ce0*/  ISETP.GE.U32.AND P0, PT, R16, UR4, PT ;  /* 0x0000000410007c0c */ /* 0x000fc8000bf06070 */
[----:B------:R-:W-:-:S13]  /*5cf0*/  ISETP.GE.U32.AND.EX P0, PT, R17, UR5, PT, P0 ;  /* 0x0000000511007c0c */ /* 0x000fda000bf06100 */
[----:B------:R-:W-:Y:S05]  /*5d00*/  @P0 BRA `(.L_x_95) ;  /* 0x00000004004c0947 */ /* 0x000fea0003800000 */
[----:B-1----:R-:W1:Y:S01]  /*5d10*/  LDC.64 R10, c[0x0][0x628] ;  /* 0x00018a00ff0a7b82 */ /* 0x002e620000000a00 */
[----:B------:R-:W1:Y:S01]  /*5d20*/  S2R R12, SR_CTAID.X ;  /* 0x00000000000c7919 */ /* 0x000e620000002500 */
[----:B------:R-:W-:Y:S02]  /*5d30*/  IMAD.MOV.U32 R8, RZ, RZ, R16 ;  /* 0x000000ffff087224 */ /* 0x000fe400078e0010 */
[----:B0-----:R-:W-:Y:S01]  /*5d40*/  IMAD.MOV.U32 R9, RZ, RZ, R17 ;  /* 0x000000ffff097224 */ /* 0x001fe200078e0011 */
[----:B--2---:R-:W0:Y:S03]  /*5d50*/  S2R R20, SR_CTAID.Y ;  /* 0x0000000000147919 */ /* 0x004e260000002600 */
[----:B------:R-:W2:Y:S08]  /*5d60*/  LDC R0, c[0x0][0x630] ;  /* 0x00018c00ff007b82 */ /* 0x000eb00000000800 */
[----:B------:R-:W0:Y:S01]  /*5d70*/  LDC.64 R14, c[0x0][0x620] ;  /* 0x00018800ff0e7b82 */ /* 0x000e220000000a00 */
[----:B-1----:R-:W-:-:S04]  /*5d80*/  ISETP.NE.U32.AND P0, PT, R10, RZ, PT ;  /* 0x000000ff0a00720c */ /* 0x002fc80003f05070 */
[----:B------:R-:W-:-:S13]  /*5d90*/  ISETP.NE.AND.EX P0, PT, R11, RZ, PT, P0 ;  /* 0x000000ff0b00720c */ /* 0x000fda0003f05300 */
[----:B0-2---:R-:W-:Y:S05]  /*5da0*/  @!P0 BRA `(.L_x_96) ;  /* 0x0000000000288947 */ /* 0x005fea0003800000 */
        /* <DEDUP_REMOVED lines=10> */
.L_x_96:
[-CC-:B------:R-:W-:Y:S01]  /*5e50*/  SHF.R.U64 R23, R8, R0.reuse, R9.reuse ;  /* 0x0000000008177219 */ /* 0x180fe20000001209 */
[----:B------:R-:W0:Y:S01]  /*5e60*/  LDC.64 R26, c[0x0][0x640] ;  /* 0x00019000ff1a7b82 */ /* 0x000e220000000a00 */
[----:B------:R-:W-:Y:S01]  /*5e70*/  SHF.R.U32.HI R0, RZ, R0, R9 ;  /* 0x00000000ff007219 */ /* 0x000fe20000011609 */
[----:B------:R-:W-:Y:S01]  /*5e80*/  ULDC UR4, c[0x0][0x150] ;  /* 0x0000540000047ab9 */ /* 0x000fe20000000800 */
[----:B------:R-:W-:Y:S02]  /*5e90*/  IADD3 R3, P0, RZ, -R23, RZ ;  /* 0x80000017ff037210 */ /* 0x000fe40007f1e0ff */
[----:B------:R-:W-:-:S03]  /*5ea0*/  I2FP.F32.U32 R7, R12 ;  /* 0x0000000c00077245 */ /* 0x000fc60000201000 */
[----:B------:R-:W1:Y:S01]  /*5eb0*/  LDC R6, c[0x0][0x618] ;  /* 0x00018600ff067b82 */ /* 0x000e620000000800 */
[----:B------:R-:W-:Y:S02]  /*5ec0*/  IMAD.X R5, RZ, RZ, ~R0, P0 ;  /* 0x000000ffff057224 */ /* 0x000fe400000e0e00 */
[----:B------:R-:W-:Y:S01]  /*5ed0*/  FMUL R7, R7, UR4 ;  /* 0x0000000407077c20 */ /* 0x000fe20008400000 */
[----:B------:R-:W-:Y:S01]  /*5ee0*/  ULDC UR4, c[0x0][0x154] ;  /* 0x0000550000047ab9 */ /* 0x000fe20000000800 */
[-C--:B------:R-:W-:Y:S02]  /*5ef0*/  IMAD R0, R5, R14.reuse, RZ ;  /* 0x0000000e05007224 */ /* 0x080fe400078e02ff */
[C---:B------:R-:W-:Y:S01]  /*5f00*/  IMAD.WIDE.U32 R4, R3.reuse, R14, R16 ;  /* 0x0000000e03047225 */ /* 0x040fe200078e0010 */
[----:B------:R-:W2:Y:S01]  /*5f10*/  LDC R11, c[0x0][0x608] ;  /* 0x00018200ff0b7b82 */ /* 0x000ea20000000800 */
[----:B------:R-:W3:Y:S02]  /*5f20*/  F2I.U32.TRUNC.NTZ R7, R7 ;  /* 0x0000000700077305 */ /* 0x000ee4000020f000 */
[----:B------:R-:W-:-:S04]  /*5f30*/  IMAD R3, R3, R15, R0 ;  /* 0x0000000f03037224 */ /* 0x000fc800078e0200 */
[----:B------:R-:W-:Y:S01]  /*5f40*/  IMAD.IADD R3, R5, 0x1, R3 ;  /* 0x0000000105037824 */ /* 0x000fe200078e0203 */
[----:B------:R-:W4:Y:S01]  /*5f50*/  LDC R8, c[0x0][0x658] ;  /* 0x00019600ff087b82 */ /* 0x000f220000000800 */
[----:B------:R-:W-:Y:S02]  /*5f60*/  I2FP.F32.U32 R5, R20 ;  /* 0x0000001400057245 */ /* 0x000fe40000201000 */
[----:B0-----:R-:W-:-:S04]  /*5f70*/  ISETP.NE.U32.AND P0, PT, R26, RZ, PT ;  /* 0x000000ff1a00720c */ /* 0x001fc80003f05070 */
[----:B------:R-:W-:Y:S01]  /*5f80*/  ISETP.NE.AND.EX P0, PT, R27, RZ, PT, P0 ;  /* 0x000000ff1b00720c */ /* 0x000fe20003f05300 */
[----:B------:R-:W0:Y:S01]  /*5f90*/  LDC R9, c[0x0][0x144] ;  /* 0x00005100ff097b82 */ /* 0x000e220000000800 */
[-C--:B-1----:R-:W-:Y:S01]  /*5fa0*/  SHF.R.U32.HI R0, RZ, R6.reuse, R3 ;  /* 0x00000006ff007219 */ /* 0x082fe20000011603 */
[----:B---3--:R-:W-:Y:S01]  /*5fb0*/  IMAD.MOV R7, RZ, RZ, -R7 ;  /* 0x000000ffff077224 */ /* 0x008fe200078e0a07 */
[----:B------:R-:W-:Y:S01]  /*5fc0*/  SHF.R.U64 R13, R4, R6, R3 ;  /* 0x00000006040d7219 */ /* 0x000fe20000001203 */
[----:B------:R-:W-:-:S04]  /*5fd0*/  FMUL R6, R5, UR4 ;  /* 0x0000000405067c20 */ /* 0x000fc80008400000 */
[----:B------:R-:W1:Y:S01]  /*5fe0*/  LDC R21, c[0x0][0x148] ;  /* 0x00005200ff157b82 */ /* 0x000e620000000800 */
[-CC-:B--2---:R-:W-:Y:S02]  /*5ff0*/  SHF.R.U64 R10, R13, R11.reuse, R0.reuse ;  /* 0x0000000b0d0a7219 */ /* 0x184fe40000001200 */
[----:B------:R-:W-:Y:S02]  /*6000*/  SHF.R.U32.HI R3, RZ, R11, R0 ;  /* 0x0000000bff037219 */ /* 0x000fe40000011600 */
[----:B------:R2:W3:Y:S03]  /*6010*/  F2I.U32.TRUNC.NTZ R0, R6 ;  /* 0x0000000600007305 */ /* 0x0004e6000020f000 */
[----:B------:R-:W1:Y:S01]  /*6020*/  LDC R14, c[0x0][0x648] ;  /* 0x00019200ff0e7b82 */ /* 0x000e620000000800 */
[-CC-:B----4-:R-:W-:Y:S02]  /*6030*/  SHF.R.U64 R15, R10, R8.reuse, R3.reuse ;  /* 0x000000080a0f7219 */ /* 0x190fe40000001203 */
[----:B------:R-:W-:-:S03]  /*6040*/  SHF.R.U32.HI R5, RZ, R8, R3 ;  /* 0x00000008ff057219 */ /* 0x000fc60000011603 */
[----:B------:R-:W-:Y:S02]  /*6050*/  IMAD.MOV.U32 R4, RZ, RZ, R15 ;  /* 0x000000ffff047224 */ /* 0x000fe400078e000f */
[----:B------:R-:W4:Y:S01]  /*6060*/  LDC R24, c[0x0][0x638] ;  /* 0x00018e00ff187b82 */ /* 0x000f220000000800 */
[----:B0-----:R-:W-:-:S07]  /*6070*/  IMAD R25, R9, R7, R12 ;  /* 0x0000000709197224 */ /* 0x001fce00078e020c */
[----:B------:R-:W0:Y:S08]  /*6080*/  LDC R28, c[0x0][0x610] ;  /* 0x00018400ff1c7b82 */ /* 0x000e300000000800 */
[----:B------:R-:W0:Y:S01]  /*6090*/  LDC R29, c[0x0][0x600] ;  /* 0x00018000ff1d7b82 */ /* 0x000e220000000800 */
[----:B--23--:R-:W-:Y:S05]  /*60a0*/  @!P0 BRA `(.L_x_97) ;  /* 0x0000000000288947 */ /* 0x00cfea0003800000 */
[----:B------:R-:W2:Y:S02]  /*60b0*/  LDC R4, c[0x0][0x64c] ;  /* 0x00019300ff047b82 */ /* 0x000ea40000000800 */
[----:B--2---:R-:W-:-:S05]  /*60c0*/  IADD3 R3, P0, R15, R4, RZ ;  /* 0x000000040f037210 */ /* 0x004fca0007f1e0ff */
        /* <DEDUP_REMOVED lines=8> */
.L_x_97:
[----:B------:R-:W-:Y:S02]  /*6150*/  ISETP.NE.AND P0, PT, R2, 0x1, PT ;  /* 0x000000010200780c */ /* 0x000fe40003f05270 */
[----:B-1----:R-:W-:Y:S01]  /*6160*/  SHF.R.U64 R3, R4, R14, R5 ;  /* 0x0000000e04037219 */ /* 0x002fe20000001205 */
[----:B------:R-:W-:Y:S01]  /*6170*/  IMAD.MOV R5, RZ, RZ, -R0 ;  /* 0x000000ffff057224 */ /* 0x000fe200078e0a00 */
[----:B------:R-:W-:Y:S02]  /*6180*/  LOP3.LUT R0, R10, R67, RZ, 0xc0, !PT ;  /* 0x000000430a007212 */ /* 0x000fe400078ec0ff */
[----:B------:R-:W-:Y:S01]  /*6190*/  LOP3.LUT R6, R13, R66, RZ, 0xc0, !PT ;  /* 0x000000420d067212 */ /* 0x000fe200078ec0ff */
[----:B------:R-:W-:Y:S02]  /*61a0*/  IMAD.MOV R4, RZ, RZ, -R3 ;  /* 0x000000ffff047224 */ /* 0x000fe400078e0a03 */
[----:B------:R-:W-:Y:S02]  /*61b0*/  IMAD R0, R61, R3, R0 ;  /* 0x000000033d007224 */ /* 0x000fe400078e0200 */
[----:B----4-:R-:W-:-:S02]  /*61c0*/  IMAD R3, R4, R24, R15 ;  /* 0x0000001804037224 */ /* 0x010fc400078e020f */
[----:B------:R-:W-:Y:S02]  /*61d0*/  @P0 IMAD R25, R21, R5, R20 ;  /* 0x0000000515190224 */ /* 0x000fe400078e0214 */
[----:B0-----:R-:W-:Y:S02]  /*61e0*/  IMAD R5, R3, R29, R6 ;  /* 0x0000001d03057224 */ /* 0x001fe400078e0206 */
[----:B------:R-:W-:Y:S02]  /*61f0*/  IMAD R0, R0, R28, R25 ;  /* 0x0000001c00007224 */ /* 0x000fe400078e0219 */
[----:B------:R-:W-:-:S03]  /*6200*/  IMAD.MOV.U32 R4, RZ, RZ, 0x1 ;  /* 0x00000001ff047424 */ /* 0x000fc600078e00ff */
[----:B------:R-:W-:Y:S02]  /*6210*/  SEL R71, R5, R0, !P0 ;  /* 0x0000000005477207 */ /* 0x000fe40004000000 */
[----:B------:R-:W-:Y:S02]  /*6220*/  PRMT R3, R4, 0x7610, R3 ;  /* 0x0000761004037816 */ /* 0x000fe40000000003 */
[----:B------:R-:W-:-:S07]  /*6230*/  SEL R0, R0, R5, !P0 ;  /* 0x0000000500007207 */ /* 0x000fce0004000000 */
.L_x_95:
[----:B------:R-:W-:Y:S01]  /*6240*/  UIADD3 UR42, UR43, UR42, URZ ;  /* 0x0000002a2b2a7290 */ /* 0x000fe2000fffe03f */
[----:B------:R-:W-:Y:S01]  /*6250*/  LOP3.LUT P0, RZ, R3, 0xff, RZ, 0xc0, !PT ;  /* 0x000000ff03ff7812 */ /* 0x000fe2000780c0ff */
[----:B------:R-:W-:Y:S02]  /*6260*/  IMAD.MOV.U32 R73, RZ, RZ, R0 ;  /* 0x000000ffff497224 */ /* 0x000fe400078e0000 */
[----:B------:R-:W-:Y:S02]  /*6270*/  USHF.R.U32.HI UR4, URZ, 0x1, UR42 ;  /* 0x000000013f047899 */ /* 0x000fe4000801162a */
[----:B------:R-:W-:Y:S02]  /*6280*/  UISETP.GT.U32.AND UP1, UPT, UR42, 0x1, UPT ;  /* 0x000000012a00788c */ /* 0x000fe4000bf24070 */
[----:B------:R-:W-:Y:S02]  /*6290*/  ULOP3.LUT UR4, UR4, 0x1, URZ, 0xc0, !UPT ;  /* 0x0000000104047892 */ /* 0x000fe4000f8ec03f */
[----:B------:R-:W-:-:S02]  /*62a0*/  UISETP.LT.U32.AND UP1, UPT, UR43, 0x2, UP1 ;  /* 0x000000022b00788c */ /* 0x000fc40008f21070 */
[----:B------:R-:W-:Y:S02]  /*62b0*/  UISETP.NE.U32.AND UP0, UPT, UR4, 0x1, UPT ;  /* 0x000000010400788c */ /* 0x000fe4000bf05070 */
[----:B------:R-:W-:Y:S02]  /*62c0*/  USEL UR5, URZ, 0x1, !UP1 ;  /* 0x000000013f057887 */ /* 0x000fe4000c800000 */
[----:B------:R-:W-:Y:S02]  /*62d0*/  UISETP.GT.U32.AND UP0, UPT, UR43, 0x1, !UP0 ;  /* 0x000000012b00788c */ /* 0x000fe4000c704070 */
[----:B------:R-:W-:Y:S02]  /*62e0*/  ULOP3.LUT UR42, UR42, 0x1, URZ, 0xc0, !UPT ;  /* 0x000000012a2a7892 */ /* 0x000fe4000f8ec03f */
[----:B------:R-:W-:-:S04]  /*62f0*/  USEL UR4, URZ, 0x1, !UP0 ;  /* 0x000000013f047887 */ /* 0x000fc8000c000000 */
[----:B------:R-:W-:Y:S01]  /*6300*/  ULOP3.LUT UR36, UR4, UR36, UR5, 0x96, !UPT ;  /* 0x0000002404247292 */ /* 0x000fe2000f8e9605 */
[----:B------:R-:W-:Y:S11]  /*6310*/  @P0 BRA `(.L_x_98) ;  /* 0xffffffb0005c0947 */ /* 0x000ff6000383ffff */
[----:B------:R-:W-:Y:S05]  /*6320*/  EXIT ;  /* 0x000000000000794d */ /* 0x000fea0003800000 */
.L_x_7:
        /* <DEDUP_REMOVED lines=26> */
.L_x_100:
[----:B------:R-:W0:Y:S01]  /*64d0*/  LDC.64 R28, c[0x0][0x640] ;  /* 0x00019000ff1c7b82 */ /* 0x000e220000000a00 */
[-CC-:B------:R-:W-:Y:S01]  /*64e0*/  SHF.R.U64 R22, R14, R6.reuse, R15.reuse ;  /* 0x000000060e167219 */ /* 0x180fe2000000120f */
[----:B------:R-:W-:Y:S01]  /*64f0*/  IMAD.MOV.U32 R30, RZ, RZ, 0x1 ;  /* 0x00000001ff1e7424 */ /* 0x000fe200078e00ff */
[----:B------:R-:W-:Y:S02]  /*6500*/  SHF.R.U32.HI R6, RZ, R6, R15 ;  /* 0x00000006ff067219 */ /* 0x000fe4000001160f */
[----:B------:R-:W-:-:S03]  /*6510*/  IADD3 R13, P0, RZ, -R22, RZ ;  /* 0x80000016ff0d7210 */ /* 0x000fc60007f1e0ff */
[----:B------:R-:W1:Y:S02]  /*6520*/  LDC R12, c[0x0][0x618] ;  /* 0x00018600ff0c7b82 */ /* 0x000e640000000800 */
[----:B------:R-:W-:-:S04]  /*6530*/  IMAD.X R11, RZ, RZ, ~R6, P0 ;  /* 0x000000ffff0b7224 */ /* 0x000fc800000e0e06 */
[-C--:B------:R-:W-:Y:S02]  /*6540*/  IMAD R6, R11, R26.reuse, RZ ;  /* 0x0000001a0b067224 */ /* 0x080fe400078e02ff */
[----:B------:R-:W2:Y:S01]  /*6550*/  LDC R14, c[0x0][0x608] ;  /* 0x00018200ff0e7b82 */ /* 0x000ea20000000800 */
[----:B------:R-:W-:-:S04]  /*6560*/  IMAD.WIDE.U32 R10, R13, R26, R16 ;  /* 0x0000001a0d0a7225 */ /* 0x000fc800078e0010 */
[----:B------:R-:W-:-:S03]  /*6570*/  IMAD R13, R13, R27, R6 ;  /* 0x0000001b0d0d7224 */ /* 0x000fc600078e0206 */
[----:B------:R-:W3:Y:S01]  /*6580*/  LDC R25, c[0x0][0x658] ;  /* 0x00019600ff197b82 */ /* 0x000ee20000000800 */
[----:B------:R-:W-:Y:S01]  /*6590*/  IMAD.IADD R11, R11, 0x1, R13 ;  /* 0x000000010b0b7824 */ /* 0x000fe200078e020d */
[----:B0-----:R-:W-:-:S04]  /*65a0*/  ISETP.NE.U32.AND P0, PT, R28, RZ, PT ;  /* 0x000000ff1c00720c */ /* 0x001fc80003f05070 */
[----:B------:R-:W-:Y:S02]  /*65b0*/  ISETP.NE.AND.EX P0, PT, R29, RZ, PT, P0 ;  /* 0x000000ff1d00720c */ /* 0x000fe40003f05300 */
[----:B------:R-:W0:Y:S01]  /*65c0*/  LDC R20, c[0x0][0x600] ;  /* 0x00018000ff147b82 */ /* 0x000e220000000800 */
[-CC-:B-1----:R-:W-:Y:S02]  /*65d0*/  SHF.R.U64 R8, R10, R12.reuse, R11.reuse ;  /* 0x0000000c0a087219 */ /* 0x182fe4000000120b */
[----:B------:R-:W-:Y:S02]  /*65e0*/  SHF.R.U32.HI R11, RZ, R12, R11 ;  /* 0x0000000cff0b7219 */ /* 0x000fe4000001160b */
[----:B------:R-:W-:-:S03]  /*65f0*/  MOV R10, 0xffffffff ;  /* 0xffffffff000a7802 */ /* 0x000fc60000000f00 */
[----:B------:R-:W1:Y:S01]  /*6600*/  LDC R26, c[0x0][0x648] ;  /* 0x00019200ff1a7b82 */ /* 0x000e620000000800 */
[-CC-:B--2---:R-:W-:Y:S02]  /*6610*/  SHF.R.U64 R21, R8, R14.reuse, R11.reuse ;  /* 0x0000000e08157219 */ /* 0x184fe4000000120b */
[----:B------:R-:W-:-:S05]  /*6620*/  SHF.R.U32.HI R6, RZ, R14, R11 ;  /* 0x0000000eff067219 */ /* 0x000fca000001160b */
[----:B------:R-:W2:Y:S01]  /*6630*/  LDC R27, c[0x0][0x638] ;  /* 0x00018e00ff1b7b82 */ /* 0x000ea20000000800 */
[-C--:B---3--:R-:W-:Y:S02]  /*6640*/  SHF.L.U32 R10, R10, R25.reuse, RZ ;  /* 0x000000190a0a7219 */ /* 0x088fe400000006ff */
[-CC-:B------:R-:W-:Y:S02]  /*6650*/  SHF.R.U64 R23, R21, R25.reuse, R6.reuse ;  /* 0x0000001915177219 */ /* 0x180fe40000001206 */
[----:B------:R-:W-:Y:S02]  /*6660*/  LOP3.LUT R32, RZ, R10, RZ, 0x33, !PT ;  /* 0x0000000aff207212 */ /* 0x000fe400078e33ff */
[----:B------:R-:W-:Y:S01]  /*6670*/  SHF.R.U32.HI R11, RZ, R25, R6 ;  /* 0x00000019ff0b7219 */ /* 0x000fe20000011606 */
[----:B------:R-:W3:Y:S01]  /*6680*/  LDC R31, c[0x0][0x610] ;  /* 0x00018400ff1f7b82 */ /* 0x000ee20000000800 */
[----:B------:R-:W-:Y:S01]  /*6690*/  IMAD.MOV.U32 R10, RZ, RZ, R23 ;  /* 0x000000ffff0a7224 */ /* 0x000fe200078e0017 */
[----:B------:R-:W-:Y:S06]  /*66a0*/  @!P0 BRA `(.L_x_101) ;  /* 0x0000000000288947 */ /* 0x000fec0003800000 */
        /* <DEDUP_REMOVED lines=10> */
.L_x_101:
[----:B------:R-:W-:Y:S02]  /*6750*/  ISETP.NE.AND P0, PT, R2, 0x1, PT ;  /* 0x000000010200780c */ /* 0x000fe40003f05270 */
[----:B-1----:R-:W-:Y:S01]  /*6760*/  SHF.R.U64 R6, R10, R26, R11 ;  /* 0x0000001a0a067219 */ /* 0x002fe2000000120b */
[----:B0-----:R-:W-:Y:S01]  /*6770*/  VIADD R11, R20, 0xffffffff ;  /* 0xffffffff140b7836 */ /* 0x001fe20000000000 */
[----:B------:R-:W-:Y:S02]  /*6780*/  SHF.L.U32 R30, R30, R25, RZ ;  /* 0x000000191e1e7219 */ /* 0x000fe400000006ff */
[----:B------:R-:W-:Y:S01]  /*6790*/  LOP3.LUT R5, R21, R32, RZ, 0xc0, !PT ;  /* 0x0000002015057212 */ /* 0x000fe200078ec0ff */
[----:B------:R-:W-:-:S04]  /*67a0*/  IMAD.MOV R10, RZ, RZ, -R6 ;  /* 0x000000ffff0a7224 */ /* 0x000fc800078e0a06 */
[----:B------:R-:W-:Y:S01]  /*67b0*/  IMAD R6, R30, R6, R5 ;  /* 0x000000061e067224 */ /* 0x000fe200078e0205 */
[----:B------:R-:W-:Y:S01]  /*67c0*/  LOP3.LUT R5, R8, R11, RZ, 0xc0, !PT ;  /* 0x0000000b08057212 */ /* 0x000fe200078ec0ff */
[----:B------:R-:W-:Y:S02]  /*67d0*/  @P0 IMAD R7, R9, R24, R4 ;  /* 0x0000001809070224 */ /* 0x000fe400078e0204 */
[----:B--2---:R-:W-:Y:S02]  /*67e0*/  IMAD R4, R10, R27, R23 ;  /* 0x0000001b0a047224 */ /* 0x004fe400078e0217 */
[----:B---3--:R-:W-:Y:S02]  /*67f0*/  IMAD R7, R6, R31, R7 ;  /* 0x0000001f06077224 */ /* 0x008fe400078e0207 */
[----:B------:R-:W-:Y:S02]  /*6800*/  IMAD R4, R4, R20, R5 ;  /* 0x0000001404047224 */ /* 0x000fe400078e0205 */
[----:B------:R-:W-:-:S02]  /*6810*/  IMAD.MOV.U32 R8, RZ, RZ, 0x1 ;  /* 0x00000001ff087424 */ /* 0x000fc400078e00ff */
[----:B------:R-:W-:Y:S01]  /*6820*/  IMAD.MOV.U32 R6, RZ, RZ, R22 ;  /* 0x000000ffff067224 */ /* 0x000fe200078e0016 */
[----:B------:R-:W-:Y:S02]  /*6830*/  SEL R20, R4, R7, !P0 ;  /* 0x0000000704147207 */ /* 0x000fe40004000000 */
[----:B------:R-:W-:-:S07]  /*6840*/  SEL R21, R7, R4, !P0 ;  /* 0x0000000407157207 */ /* 0x000fce0004000000 */
.L_x_99:
[----:B------:R-:W-:-:S08]  /*6850*/  NOP ;  /* 0x0000000000007918 */ /* 0x000fd00000000000 */
[----:B------:R-:W0:-:S00]  /*6860*/  USETMAXREG.DEALLOC.CTAPOOL 0x28 ;  /* 0x00000028000079c8 */ /* 0x000e0000080e0500 */
[----:B0-----:R-:W-:-:S13]  /*6870*/  ISETP.NE.AND P0, PT, R3, RZ, PT ;  /* 0x000000ff0300720c */ /* 0x001fda0003f05270 */
[----:B------:R-:W-:Y:S05]  /*6880*/  @P0 EXIT ;  /* 0x000000000000094d */ /* 0x000fea0003800000 */
[----:B------:R-:W-:Y:S01]  /*6890*/  LOP3.LUT P0, RZ, R8, 0xff, RZ, 0xc0, !PT ;  /* 0x000000ff08ff7812 */ /* 0x000fe2000780c0ff */
[----:B------:R-:W-:Y:S02]  /*68a0*/  IMAD.MOV.U32 R3, RZ, RZ, 0x1 ;  /* 0x00000001ff037424 */ /* 0x000fe400078e00ff */
[----:B------:R-:W-:-:S10]  /*68b0*/  IMAD.MOV.U32 R8, RZ, RZ, RZ ;  /* 0x000000ffff087224 */ /* 0x000fd400078e00ff */
[----:B------:R-:W-:Y:S05]  /*68c0*/  @!P0 BRA `(.L_x_102) ;  /* 0x0000000c00b48947 */ /* 0x000fea0003800000 */
[----:B------:R-:W0:Y:S01]  /*68d0*/  LDC R3, c[0x0][0x28c] ;  /* 0x0000a300ff037b82 */ /* 0x000e220000000800 */
[----:B------:R-:W1:Y:S01]  /*68e0*/  S2R R12, SR_CgaCtaId ;  /* 0x00000000000c7919 */ /* 0x000e620000008800 */
[----:B------:R-:W-:Y:S01]  /*68f0*/  ULDC UR21, c[0x0][0x658] ;  /* 0x0001960000157ab9 */ /* 0x000fe20000000800 */
[----:B------:R-:W-:Y:S01]  /*6900*/  UMOV UR4, 0xffffffff ;  /* 0xffffffff00047882 */ /* 0x000fe20000000000 */
[----:B------:R-:W-:Y:S01]  /*6910*/  BSSY B0, `(.L_x_102) ;  /* 0x00000e8000007945 */ /* 0x000fe20003800000 */
[----:B------:R-:W-:Y:S01]  /*6920*/  USHF.L.U32 UR4, UR4, UR21, URZ ;  /* 0x0000001504047299 */ /* 0x000fe2000800063f */
[----:B------:R-:W-:Y:S01]  /*6930*/  IMAD.MOV.U32 R10, RZ, RZ, 0x1 ;  /* 0x00000001ff0a7424 */ /* 0x000fe200078e00ff */
[----:B------:R-:W-:Y:S01]  /*6940*/  LOP3.LUT R19, R18, 0x2, RZ, 0xfc, !PT ;  /* 0x0000000212137812 */ /* 0x000fe200078efcff */
[----:B------:R-:W-:Y:S01]  /*6950*/  IMAD.MOV.U32 R8, RZ, RZ, RZ ;  /* 0x000000ffff087224 */ /* 0x000fe200078e00ff */
[----:B------:R-:W-:Y:S01]  /*6960*/  ULDC UR13, c[0x0][0x600] ;  /* 0x00018000000d7ab9 */ /* 0x000fe20000000800 */
[----:B------:R-:W-:Y:S01]  /*6970*/  UMOV UR5, 0x1 ;  /* 0x0000000100057882 */ /* 0x000fe20000000000 */
[----:B------:R-:W-:-:S02]  /*6980*/  UIADD3 UR13, UR13, -0x1, URZ ;  /* 0xffffffff0d0d7890 */ /* 0x000fc4000fffe03f */
[----:B------:R-:W-:Y:S02]  /*6990*/  USHF.L.U32 UR21, UR5, UR21, URZ ;  /* 0x0000001505157299 */ /* 0x000fe4000800063f */
[----:B------:R-:W-:Y:S01]  /*69a0*/  ULOP3.LUT UR29, URZ, UR4, URZ, 0x33, !UPT ;  /* 0x000000043f1d7292 */ /* 0x000fe2000f8e333f */
[----:B------:R-:W-:Y:S01]  /*69b0*/  ULDC.64 UR14, c[0x0][0x198] ;  /* 0x00006600000e7ab9 */ /* 0x000fe20000000a00 */
[----:B0-----:R-:W-:-:S05]  /*69c0*/  VIADD R3, R3, 0xff ;  /* 0x000000ff03037836 */ /* 0x001fca0000000000 */
[----:B------:R-:W-:-:S04]  /*69d0*/  SHF.R.S32.HI R4, RZ, 0x1f, R3 ;  /* 0x0000001fff047819 */ /* 0x000fc80000011403 */
[----:B------:R-:W-:Y:S01]  /*69e0*/  LEA.HI R4, R4, R3, RZ, 0x8 ;  /* 0x0000000304047211 */ /* 0x000fe200078f40ff */
[C---:B-1----:R-:W-:Y:S02]  /*69f0*/  IMAD.SHL.U32 R11, R12.reuse, 0x10, RZ ;  /* 0x000000100c0b7824 */ /* 0x042fe400078e00ff */
[----:B------:R-:W-:Y:S01]  /*6a00*/  IMAD.SHL.U32 R12, R12, 0x400, RZ ;  /* 0x000004000c0c7824 */ /* 0x000fe200078e00ff */
[----:B------:R-:W-:Y:S01]  /*6a10*/  SHF.R.S32.HI R9, RZ, 0x8, R4 ;  /* 0x00000008ff097819 */ /* 0x000fe20000011404 */
[----:B------:R-:W-:Y:S01]  /*6a20*/  IMAD.MOV.U32 R3, RZ, RZ, 0x1 ;  /* 0x00000001ff037424 */ /* 0x000fe200078e00ff */
[----:B------:R-:W-:Y:S02]  /*6a30*/  LOP3.LUT R11, R11, 0x10, RZ, 0xc0, !PT ;  /* 0x000000100b0b7812 */ /* 0x000fe400078ec0ff */
[----:B------:R-:W-:Y:S01]  /*6a40*/  LOP3.LUT R12, R12, 0x400, RZ, 0xc0, !PT ;  /* 0x000004000c0c7812 */ /* 0x000fe200078ec0ff */
[----:B------:R-:W-:-:S07]  /*6a50*/  VIADD R13, R9, 0x1 ;  /* 0x00000001090d7836 */ /* 0x000fce0000000000 */
.L_x_113:
[----:B------:R-:W-:-:S03]  /*6a60*/  UMOV UR4, 0xffffffff ;  /* 0xffffffff00047882 */ /* 0x000fc60000000000 */
[----:B------:R-:W-:Y:S05]  /*6a70*/  BRA.DIV UR4, `(.L_x_103) ;  /* 0x0000000e04e87947 */ /* 0x000fea000b800000 */
[----:B------:R-:W-:-:S13]  /*6a80*/  ELECT P6, URZ, PT ;  /* 0x00000000003f782f */ /* 0x000fda00038c0000 */
.L_x_122:
[----:B------:R-:W0:Y:S01]  /*6a90*/  LDC R4, c[0x0][0x28c] ;  /* 0x0000a300ff047b82 */ /* 0x000e220000000800 */
[----:B------:R-:W-:Y:S01]  /*6aa0*/  BSSY B1, `(.L_x_104) ;  /* 0x000005a000017945 */ /* 0x000fe20003800000 */
[----:B0-----:R-:W-:-:S13]  /*6ab0*/  ISETP.LT.OR P6, PT, R4, 0x1, !P6 ;  /* 0x000000010400780c */ /* 0x001fda00077c1670 */
[----:B------:R-:W-:Y:S05]  /*6ac0*/  @P6 BRA `(.L_x_105) ;  /* 0x00000004005c6947 */ /* 0x000fea0003800000 */
[----:B------:R-:W-:Y:S02]  /*6ad0*/  IMAD R21, R21, 0xc0, RZ ;  /* 0x000000c015157824 */ /* 0x000fe400078e02ff */
[----:B------:R-:W-:Y:S02]  /*6ae0*/  IMAD R20, R20, 0x20, R11 ;  /* 0x0000002014147824 */ /* 0x000fe400078e020b */
[----:B------:R-:W-:Y:S02]  /*6af0*/  IMAD.MOV.U32 R24, RZ, RZ, RZ ;  /* 0x000000ffff187224 */ /* 0x000fe400078e00ff */
[----:B------:R-:W-:Y:S02]  /*6b00*/  IMAD.MOV.U32 R4, RZ, RZ, R13 ;  /* 0x000000ffff047224 */ /* 0x000fe400078e000d */
[----:B------:R-:W-:Y:S02]  /*6b10*/  IMAD.MOV.U32 R5, RZ, RZ, R3 ;  /* 0x000000ffff057224 */ /* 0x000fe400078e0003 */
[----:B------:R-:W-:-:S07]  /*6b20*/  IMAD.MOV.U32 R7, RZ, RZ, R8 ;  /* 0x000000ffff077224 */ /* 0x000fce00078e0008 */
.L_x_108:
[----:B------:R-:W0:Y:S01]  /*6b30*/  S2R R15, SR_CgaCtaId ;  /* 0x00000000000f7919 */ /* 0x000e220000008800 */
[----:B------:R-:W-:Y:S02]  /*6b40*/  MOV R14, 0x400 ;  /* 0x00000400000e7802 */ /* 0x000fe40000000f00 */
[----:B------:R-:W-:Y:S02]  /*6b50*/  ISETP.NE.AND P1, PT, R0, RZ, PT ;  /* 0x000000ff0000720c */ /* 0x000fe40003f25270 */
[----:B0-----:R-:W-:Y:S02]  /*6b60*/  LEA R22, R15, R14, 0x18 ;  /* 0x0000000e0f167211 */ /* 0x001fe400078ec0ff */
[----:B------:R-:W-:-:S09]  /*6b70*/  SHF.L.U32 R14, R5, 0x1f, RZ ;  /* 0x0000001f050e7819 */ /* 0x000fd200000006ff */
[----:B------:R-:W0:Y:S01]  /*6b80*/  @!P1 LDC R15, c[0x0][0x500] ;  /* 0x00014000ff0f9b82 */ /* 0x000e220000000800 */
[----:B------:R-:W-:-:S04]  /*6b90*/  IMAD R23, R7, 0x8, R22 ;  /* 0x0000000807177824 */ /* 0x000fc800078e0216 */
[----:B------:R-:W1:Y:S02]  /*6ba0*/  SYNCS.PHASECHK.TRANS64.TRYWAIT P0, [R23+URZ+0x10], R14 ;  /* 0x0000100e170075a7 */ /* 0x000e64000800017f */
[----:B-1----:R-:W-:Y:S05]  /*6bb0*/  @!P0 BRA `(.L_x_106) ;  /* 0x0000000c00b88947 */ /* 0x002fea0003800000 */
.L_x_123:
[----:B-1----:R-:W-:Y:S01]  /*6bc0*/  PRMT R14, R19, 0x9910, RZ ;  /* 0x00009910130e7816 */ /* 0x002fe200000000ff */
[----:B0-----:R0:W-:Y:S03]  /*6bd0*/  @!P1 SYNCS.ARRIVE.TRANS64 RZ, [R23+URZ], R15 ;  /* 0x0000000f17ff99a7 */ /* 0x0011e6000800003f */
[----:B------:R-:W-:-:S13]  /*6be0*/  ISETP.NE.AND P0, PT, R14, 0x2, PT ;  /* 0x000000020e00780c */ /* 0x000fda0003f05270 */
[----:B0-----:R-:W-:Y:S05]  /*6bf0*/  @P0 BRA `(.L_x_107) ;  /* 0x0000000000040947 */ /* 0x001fea0003800000 */
[----:B------:R-:W-:Y:S01]  /*6c00*/  BPT.TRAP 0x1 ;  /* 0x000000040000795c */ /* 0x000fe20000300000 */
.L_x_107:
[----:B------:R-:W-:Y:S01]  /*6c10*/  IMAD R14, R7, 0x18000, R22 ;  /* 0x00018000070e7824 */ /* 0x000fe200078e0216 */
[----:B------:R-:W-:Y:S01]  /*6c20*/  R2UR UR10, R24 ;  /* 0x00000000180a72ca */ /* 0x000fe200000e0000 */
[----:B------:R-:W-:Y:S01]  /*6c30*/  UIADD3 UR22, UP0, UR14, 0xf0, URZ ;  /* 0x000000f00e167890 */ /* 0x000fe2000ff1e03f */
[----:B------:R-:W-:Y:S01]  /*6c40*/  R2UR UR9, R23 ;  /* 0x00000000170972ca */ /* 0x000fe200000e0000 */
[----:B------:R-:W-:Y:S01]  /*6c50*/  VIADD R4, R4, 0xffffffff ;  /* 0xffffffff04047836 */ /* 0x000fe20000000000 */
[----:B------:R-:W-:Y:S01]  /*6c60*/  R2UR UR40, R14 ;  /* 0x000000000e2872ca */ /* 0x000fe200000e0000 */
[----:B------:R-:W-:Y:S01]  /*6c70*/  IMAD R14, R7, 0x2000, R12 ;  /* 0x00002000070e7824 */ /* 0x000fe200078e020c */
[----:B------:R-:W-:Y:S01]  /*6c80*/  R2UR UR11, R21 ;  /* 0x00000000150b72ca */ /* 0x000fe200000e0000 */
[----:B------:R-:W-:Y:S01]  /*6c90*/  UIADD3.X UR23, URZ, UR15, URZ, UP0, !UPT ;  /* 0x0000000f3f177290 */ /* 0x000fe200087fe43f */
[----:B------:R-:W-:Y:S01]  /*6ca0*/  R2UR UR12, R6 ;  /* 0x00000000060c72ca */ /* 0x000fe200000e0000 */
[----:B------:R-:W-:Y:S01]  /*6cb0*/  IMAD R14, R14, 0x2, R22 ;  /* 0x000000020e0e7824 */ /* 0x000fe200078e0216 */
[----:B------:R-:W-:Y:S01]  /*6cc0*/  R2UR UR35, R20 ;  /* 0x00000000142372ca */ /* 0x000fe200000e0000 */
[----:B------:R-:W-:Y:S01]  /*6cd0*/  UIADD3 UR4, UP1, UR14, 0x1f0, URZ ;  /* 0x000001f00e047890 */ /* 0x000fe2000ff3e03f */
[----:B------:R-:W-:Y:S01]  /*6ce0*/  ISETP.GT.AND P1, PT, R4, 0x1, PT ;  /* 0x000000010400780c */ /* 0x000fe20003f24270 */
[----:B------:R-:W-:Y:S01]  /*6cf0*/  UIADD3 UR58, UR10, 0x40, URZ ;  /* 0x000000400a3a7890 */ /* 0x000fe2000fffe03f */
[----:B------:R-:W-:Y:S01]  /*6d00*/  R2UR UR18, R14 ;  /* 0x000000000e1272ca */ /* 0x000fe200000e0000 */
[----:B------:R-:W-:Y:S01]  /*6d10*/  UIADD3 UR50, UR10, 0x80, URZ ;  /* 0x000000800a327890 */ /* 0x000fe2000fffe03f */
[----:B------:R-:W-:Y:S01]  /*6d20*/  VIADD R7, R7, 0x1 ;  /* 0x0000000107077836 */ /* 0x000fe20000000000 */
[----:B------:R-:W-:Y:S01]  /*6d30*/  UIADD3 UR8, UR40, 0x100, URZ ;  /* 0x0000010028087890 */ /* 0x000fe2000fffe03f */
[----:B------:R-:W-:Y:S01]  /*6d40*/  VIADD R24, R24, 0x100 ;  /* 0x0000010018187836 */ /* 0x000fe20000000000 */
[----:B------:R-:W-:-:S02]  /*6d50*/  UIADD3 UR56, UR40, 0x6100, URZ ;  /* 0x0000610028387890 */ /* 0x000fc4000fffe03f */
[----:B------:R-:W-:Y:S01]  /*6d60*/  UIADD3 UR48, UR40, 0xc100, URZ ;  /* 0x0000c10028307890 */ /* 0x000fe2000fffe03f */
[----:B------:R-:W-:Y:S01]  /*6d70*/  ISETP.NE.AND P0, PT, R7, 0x2, PT ;  /* 0x000000020700780c */ /* 0x000fe20003f05270 */
[----:B------:R-:W-:Y:S02]  /*6d80*/  UIADD3 UR42, UR10, 0xc0, URZ ;  /* 0x000000c00a2a7890 */ /* 0x000fe4000fffe03f */
[----:B------:R-:W-:Y:S01]  /*6d90*/  UIADD3 UR40, UR40, 0x12100, URZ ;  /* 0x0001210028287890 */ /* 0x000fe2000fffe03f */
[----:B------:R-:W-:Y:S01]  /*6da0*/  SEL R14, RZ, 0x1, P0 ;  /* 0x00000001ff0e7807 */ /* 0x000fe20000000000 */
[----:B------:R-:W-:Y:S01]  /*6db0*/  UMOV UR6, 0x0 ;  /* 0x0000000000067882 */ /* 0x000fe20000000000 */
[----:B------:R-:W-:Y:S01]  /*6dc0*/  UMOV UR7, 0x10000000 ;  /* 0x1000000000077882 */ /* 0x000fe20000000000 */
[----:B------:R-:W-:Y:S01]  /*6dd0*/  UIADD3.X UR5, URZ, UR15, URZ, UP1, !UPT ;  /* 0x0000000f3f057290 */ /* 0x000fe20008ffe43f */
[----:B------:R0:W-:Y:S01]  /*6de0*/  UTMALDG.3D [UR8], [UR22], desc[UR6] ;  /* 0x00000608160075b4 */ /* 0x0001e20008011000 */
[----:B------:R-:W-:Y:S01]  /*6df0*/  UIADD3 UR32, UR18, 0x30100, URZ ;  /* 0x0003010012207890 */ /* 0x000fe2000fffe03f */
[----:B------:R-:W-:Y:S01]  /*6e00*/  LOP3.LUT R5, R5, R14, RZ, 0x3c, !PT ;  /* 0x0000000e05057212 */ /* 0x000fe200078e3cff */
[----:B------:R-:W-:Y:S01]  /*6e10*/  UIADD3 UR24, UR18, 0x31100, URZ ;  /* 0x0003110012187890 */ /* 0x000fe2000fffe03f */
[----:B------:R-:W-:Y:S01]  /*6e20*/  SEL R7, R7, RZ, P0 ;  /* 0x000000ff07077207 */ /* 0x000fe20000000000 */
[----:B------:R-:W-:Y:S01]  /*6e30*/  UIADD3 UR16, UR18, 0x32100, URZ ;  /* 0x0003210012107890 */ /* 0x000fe2000fffe03f */
[----:B------:R-:W-:Y:S01]  /*6e40*/  UMOV UR57, UR9 ;  /* 0x0000000900397c82 */ /* 0x000fe20008000000 */
        /* <DEDUP_REMOVED lines=8> */
[----:B------:R1:W-:Y:S01]  /*6ed0*/  UTMALDG.3D [UR56], [UR22], desc[UR6] ;  /* 0x00000638160075b4 */ /* 0x0003e20008011000 */
[----:B------:R-:W-:Y:S01]  /*6ee0*/  UMOV UR30, 0x30000 ;  /* 0x00030000001e7882 */ /* 0x000fe20000000000 */
[----:B------:R-:W-:Y:S01]  /*6ef0*/  UMOV UR33, UR9 ;  /* 0x0000000900217c82 */ /* 0x000fe20008000000 */
[----:B------:R-:W-:Y:S01]  /*6f00*/  UMOV UR34, UR10 ;  /* 0x0000000a00227c82 */ /* 0x000fe20008000000 */
[----:B------:R-:W-:Y:S01]  /*6f10*/  UMOV UR36, UR12 ;  /* 0x0000000c00247c82 */ /* 0x000fe20008000000 */
[----:B------:R-:W-:Y:S01]  /*6f20*/  UMOV UR25, UR9 ;  /* 0x0000000900197c82 */ /* 0x000fe20008000000 */
[----:B------:R-:W-:Y:S01]  /*6f30*/  UMOV UR27, UR35 ;  /* 0x00000023001b7c82 */ /* 0x000fe20008000000 */
[----:B------:R-:W-:Y:S01]  /*6f40*/  UMOV UR28, UR12 ;  /* 0x0000000c001c7c82 */ /* 0x000fe20008000000 */
[----:B0-----:R-:W-:Y:S01]  /*6f50*/  UIADD3 UR8, UR18, 0x33100, URZ ;  /* 0x0003310012087890 */ /* 0x001fe2000fffe03f */
[----:B------:R1:W-:Y:S01]  /*6f60*/  UTMALDG.3D [UR48], [UR22], desc[UR6] ;  /* 0x00000630160075b4 */ /* 0x0003e20008011000 */
        /* <DEDUP_REMOVED lines=8> */
[----:B------:R1:W-:Y:S01]  /*6ff0*/  UTMALDG.3D.MULTICAST [UR32], [UR4], UR30, desc[UR6] ;  /* 0x00000620040073b4 */ /* 0x0003e2000801181e */
[----:B------:R1:W-:Y:S01]  /*7000*/  UTMALDG.3D.MULTICAST [UR24], [UR4], UR30, desc[UR6] ;  /* 0x00000618040073b4 */ /* 0x0003e2000801181e */
[----:B------:R1:W-:Y:S01]  /*7010*/  UTMALDG.3D.MULTICAST [UR16], [UR4], UR30, desc[UR6] ;  /* 0x00000610040073b4 */ /* 0x0003e2000801181e */
[----:B------:R1:W-:Y:S02]  /*7020*/  UTMALDG.3D.MULTICAST [UR8], [UR4], UR30, desc[UR6] ;  /* 0x00000608040073b4 */ /* 0x0003e4000801181e */
[----:B-1----:R-:W-:Y:S05]  /*7030*/  @P1 BRA `(.L_x_108) ;  /* 0xfffffff800bc1947 */ /* 0x002fea000383ffff */
.L_x_105:
[----:B------:R-:W-:Y:S05]  /*7040*/  BSYNC B1 ;  /* 0x0000000000017941 */ /* 0x000fea0003800000 */
.L_x_104:
[----:B------:R-:W-:Y:S01]  /*7050*/  LOP3.LUT P1, RZ, R10, 0xff, RZ, 0xc0, !PT ;  /* 0x000000ff0aff7812 */ /* 0x000fe2000782c0ff */
[----:B------:R-:W-:Y:S01]  /*7060*/  IMAD.IADD R8, R9, 0x1, R8 ;  /* 0x0000000109087824 */ /* 0x000fe200078e0208 */
[----:B------:R-:W-:Y:S01]  /*7070*/  IADD3 R16, P2, R16, UR38, RZ ;  /* 0x0000002610107c10 */ /* 0x000fe2000ff5e0ff */
[----:B------:R-:W-:Y:S01]  /*7080*/  ULDC.64 UR4, c[0x0][0x650] ;  /* 0x0001940000047ab9 */ /* 0x000fe20000000a00 */
[----:B------:R-:W-:Y:S01]  /*7090*/  BSSY B1, `(.L_x_109) ;  /* 0x000006d000017945 */ /* 0x000fe20003800000 */
[----:B------:R-:W-:Y:S01]  /*70a0*/  IMAD.MOV.U32 R21, RZ, RZ, -0x1 ;  /* 0xffffffffff157424 */ /* 0x000fe200078e00ff */
[----:B------:R-:W-:Y:S01]  /*70b0*/  SHF.R.U32.HI R4, RZ, 0x1, R8 ;  /* 0x00000001ff047819 */ /* 0x000fe20000011608 */
[----:B------:R-:W-:Y:S01]  /*70c0*/  IMAD.MOV.U32 R20, RZ, RZ, -0x1 ;  /* 0xffffffffff147424 */ /* 0x000fe200078e00ff */
[----:B------:R-:W-:Y:S02]  /*70d0*/  ISETP.GT.U32.AND P0, PT, R8, 0x1, PT ;  /* 0x000000010800780c */ /* 0x000fe40003f04070 */
[----:B------:R-:W-:-:S02]  /*70e0*/  LOP3.LUT R4, R4, 0x1, RZ, 0xc0, !PT ;  /* 0x0000000104047812 */ /* 0x000fc400078ec0ff */
[----:B------:R-:W-:Y:S01]  /*70f0*/  ISETP.LT.U32.AND P0, PT, R9, 0x2, P0 ;  /* 0x000000020900780c */ /* 0x000fe20000701070 */
[----:B------:R-:W0:Y:S01]  /*7100*/  @P1 S2R R6, SR_CgaCtaId ;  /* 0x0000000000061919 */ /* 0x000e220000008800 */
[----:B------:R-:W-:Y:S02]  /*7110*/  @P1 MOV R5, 0x400 ;  /* 0x0000040000051802 */ /* 0x000fe40000000f00 */
[----:B------:R-:W-:Y:S02]  /*7120*/  IADD3.X R17, R17, UR37, RZ, P2, !PT ;  /* 0x0000002511117c10 */ /* 0x000fe400097fe4ff */
[----:B------:R-:W-:Y:S02]  /*7130*/  ISETP.GE.U32.AND P2, PT, R16, UR4, PT ;  /* 0x0000000410007c0c */ /* 0x000fe4000bf46070 */
[----:B------:R-:W-:Y:S02]  /*7140*/  LOP3.LUT R8, R8, 0x1, RZ, 0xc0, !PT ;  /* 0x0000000108087812 */ /* 0x000fe400078ec0ff */
[----:B------:R-:W-:-:S02]  /*7150*/  PRMT R10, RZ, 0x7610, R10 ;  /* 0x00007610ff0a7816 */ /* 0x000fc4000000000a */
[----:B0-----:R-:W-:Y:S01]  /*7160*/  @P1 LEA R5, R6, R5, 0x18 ;  /* 0x0000000506051211 */ /* 0x001fe200078ec0ff */
[----:B------:R-:W-:-:S03]  /*7170*/  IMAD.MOV.U32 R6, RZ, RZ, -0x1 ;  /* 0xffffffffff067424 */ /* 0x000fc600078e00ff */
[----:B------:R0:W-:Y:S01]  /*7180*/  @P1 SYNCS.ARRIVE.TRANS64.A1T0 RZ, [R5+URZ+0x38], RZ ;  /* 0x000038ff05ff19a7 */ /* 0x0001e2000810003f */
[----:B------:R-:W-:Y:S02]  /*7190*/  ISETP.NE.U32.AND P1, PT, R4, 0x1, PT ;  /* 0x000000010400780c */ /* 0x000fe40003f25070 */
[----:B------:R-:W-:Y:S02]  /*71a0*/  SEL R4, RZ, 0x1, !P0 ;  /* 0x00000001ff047807 */ /* 0x000fe40004000000 */
[----:B------:R-:W-:Y:S02]  /*71b0*/  ISETP.GE.U32.AND.EX P0, PT, R17, UR5, PT, P2 ;  /* 0x0000000511007c0c */ /* 0x000fe4000bf06120 */
[----:B------:R-:W-:-:S04]  /*71c0*/  ISETP.GT.U32.AND P1, PT, R9, 0x1, !P1 ;  /* 0x000000010900780c */ /* 0x000fc80004f24070 */
[----:B0-----:R-:W-:-:S04]  /*71d0*/  SEL R5, RZ, 0x1, !P1 ;  /* 0x00000001ff057807 */ /* 0x001fc80004800000 */
[--C-:B------:R-:W-:Y:S02]  /*71e0*/  LOP3.LUT R3, R5, R3, R4.reuse, 0x96, !PT ;  /* 0x0000000305037212 */ /* 0x100fe400078e9604 */
[----:B------:R-:W-:Y:S01]  /*71f0*/  PRMT R4, RZ, 0x7610, R4 ;  /* 0x00007610ff047816 */ /* 0x000fe20000000004 */
[----:B------:R-:W-:Y:S06]  /*7200*/  @P0 BRA `(.L_x_110) ;  /* 0x0000000400540947 */ /* 0x000fec0003800000 */
[----:B------:R-:W0:Y:S01]  /*7210*/  S2R R15, SR_CTAID.X ;  /* 0x00000000000f7919 */ /* 0x000e220000002500 */
[----:B------:R-:W-:Y:S01]  /*7220*/  ULDC.64 UR4, c[0x0][0x628] ;  /* 0x00018a0000047ab9 */ /* 0x000fe20000000a00 */
[----:B------:R-:W-:Y:S01]  /*7230*/  ULDC UR7, c[0x0][0x630] ;  /* 0x00018c0000077ab9 */ /* 0x000fe20000000800 */
[----:B------:R-:W-:Y:S01]  /*7240*/  ISETP.NE.U32.AND P0, PT, RZ, UR4, PT ;  /* 0x00000004ff007c0c */ /* 0x000fe2000bf05070 */
[----:B------:R-:W1:Y:S01]  /*7250*/  S2R R20, SR_CTAID.Y ;  /* 0x0000000000147919 */ /* 0x000e620000002600 */
[----:B------:R-:W-:Y:S01]  /*7260*/  ULDC UR8, c[0x0][0x150] ;  /* 0x0000540000087ab9 */ /* 0x000fe20000000800 */
[----:B------:R-:W-:Y:S01]  /*7270*/  IMAD.MOV.U32 R4, RZ, RZ, R16 ;  /* 0x000000ffff047224 */ /* 0x000fe200078e0010 */
[----:B------:R-:W-:Y:S01]  /*7280*/  ISETP.NE.AND.EX P0, PT, RZ, UR5, PT, P0 ;  /* 0x00000005ff007c0c */ /* 0x000fe2000bf05300 */
[----:B------:R-:W-:Y:S01]  /*7290*/  IMAD.MOV.U32 R5, RZ, RZ, R17 ;  /* 0x000000ffff057224 */ /* 0x000fe200078e0011 */
[----:B0-----:R-:W-:-:S11]  /*72a0*/  I2FP.F32.U32 R22, R15 ;  /* 0x0000000f00167245 */ /* 0x001fd60000201000 */
[----:B------:R-:W-:Y:S05]  /*72b0*/  @!P0 BRA `(.L_x_111) ;  /* 0x0000000000288947 */ /* 0x000fea0003800000 */
[----:B------:R-:W-:Y:S02]  /*72c0*/  ULDC UR6, c[0x0][0x634] ;  /* 0x00018d0000067ab9 */ /* 0x000fe40000000800 */
[----:B------:R-:W-:-:S05]  /*72d0*/  IADD3 R5, P0, R16, UR6, RZ ;  /* 0x0000000610057c10 */ /* 0x000fca000ff1e0ff */
[----:B------:R-:W-:-:S04]  /*72e0*/  IMAD.X R21, RZ, RZ, R17, P0 ;  /* 0x000000ffff157224 */ /* 0x000fc800000e0611 */
[----:B------:R-:W-:-:S04]  /*72f0*/  IMAD.WIDE.U32 R6, R21, UR4, RZ ;  /* 0x0000000415067c25 */ /* 0x000fc8000f8e00ff */
[----:B------:R-:W-:-:S04]  /*7300*/  IMAD.WIDE.U32 R6, P0, R5, UR5, R6 ;  /* 0x0000000505067c25 */ /* 0x000fc8000f800006 */
[----:B------:R-:W-:-:S04]  /*7310*/  IMAD.WIDE.U32 R4, R5, UR4, RZ ;  /* 0x0000000405047c25 */ /* 0x000fc8000f8e00ff */
[----:B------:R-:W-:Y:S01]  /*7320*/  IMAD.MOV.U32 R4, RZ, RZ, R7 ;  /* 0x000000ffff047224 */ /* 0x000fe200078e0007 */
[----:B------:R-:W-:Y:S01]  /*7330*/  IADD3 RZ, P1, R5, R6, RZ ;  /* 0x0000000605ff7210 */ /* 0x000fe20007f3e0ff */
[----:B------:R-:W-:-:S04]  /*7340*/  IMAD.X R5, RZ, RZ, RZ, P0 ;  /* 0x000000ffff057224 */ /* 0x000fc800000e06ff */
[----:B------:R-:W-:-:S08]  /*7350*/  IMAD.WIDE.U32.X R4, R21, UR5, R4, P1 ;  /* 0x0000000515047c25 */ /* 0x000fd000088e0404 */
.L_x_111:
[--C-:B------:R-:W-:Y:S01]  /*7360*/  SHF.R.U64 R14, R4, UR7, R5.reuse ;  /* 0x00000007040e7c19 */ /* 0x100fe20008001205 */
[----:B------:R-:W-:Y:S01]  /*7370*/  FMUL R22, R22, UR8 ;  /* 0x0000000816167c20 */ /* 0x000fe20008400000 */
[----:B------:R-:W-:Y:S01]  /*7380*/  SHF.R.U32.HI R4, RZ, UR7, R5 ;  /* 0x00000007ff047c19 */ /* 0x000fe20008011605 */
[----:B------:R-:W0:Y:S01]  /*7390*/  LDC R6, c[0x0][0x144] ;  /* 0x00005100ff067b82 */ /* 0x000e220000000800 */
[----:B------:R-:W-:Y:S01]  /*73a0*/  IADD3 R5, P0, RZ, -R14, RZ ;  /* 0x8000000eff057210 */ /* 0x000fe20007f1e0ff */
[----:B------:R-:W-:Y:S01]  /*73b0*/  ULDC UR6, c[0x0][0x154] ;  /* 0x0000550000067ab9 */ /* 0x000fe20000000800 */
[----:B-1----:R-:W-:Y:S01]  /*73c0*/  I2FP.F32.U32 R7, R20 ;  /* 0x0000001400077245 */ /* 0x002fe20000201000 */
[----:B------:R-:W1:Y:S01]  /*73d0*/  F2I.U32.TRUNC.NTZ R22, R22 ;  /* 0x0000001600167305 */ /* 0x000e62000020f000 */
[----:B------:R-:W-:Y:S01]  /*73e0*/  ULDC.64 UR4, c[0x0][0x620] ;  /* 0x0001880000047ab9 */ /* 0x000fe20000000a00 */
[----:B------:R-:W-:Y:S01]  /*73f0*/  IMAD.X R4, RZ, RZ, ~R4, P0 ;  /* 0x000000ffff047224 */ /* 0x000fe200000e0e04 */
[----:B------:R-:W-:Y:S01]  /*7400*/  ISETP.NE.AND P2, PT, R2, 0x1, PT ;  /* 0x000000010200780c */ /* 0x000fe20003f45270 */
[----:B------:R-:W-:Y:S01]  /*7410*/  FMUL R23, R7, UR6 ;  /* 0x0000000607177c20 */ /* 0x000fe20008400000 */
[----:B------:R-:W2:Y:S01]  /*7420*/  LDC R25, c[0x0][0x148] ;  /* 0x00005200ff197b82 */ /* 0x000ea20000000800 */
[----:B------:R-:W-:Y:S01]  /*7430*/  IMAD R4, R4, UR4, RZ ;  /* 0x0000000404047c24 */ /* 0x000fe2000f8e02ff */
[----:B------:R-:W-:-:S02]  /*7440*/  ULDC.64 UR6, c[0x0][0x640] ;  /* 0x0001900000067ab9 */ /* 0x000fc40000000a00 */
[----:B------:R-:W-:Y:S01]  /*7450*/  ISETP.NE.U32.AND P0, PT, RZ, UR6, PT ;  /* 0x00000006ff007c0c */ /* 0x000fe2000bf05070 */
[----:B------:R-:W3:Y:S01]  /*7460*/  F2I.U32.TRUNC.NTZ R23, R23 ;  /* 0x0000001700177305 */ /* 0x000ee2000020f000 */
[C---:B------:R-:W-:Y:S02]  /*7470*/  IMAD R7, R5.reuse, UR5, R4 ;  /* 0x0000000505077c24 */ /* 0x040fe4000f8e0204 */
[----:B------:R-:W-:Y:S01]  /*7480*/  IMAD.WIDE.U32 R4, R5, UR4, R16 ;  /* 0x0000000405047c25 */ /* 0x000fe2000f8e0010 */
[----:B------:R-:W-:Y:S01]  /*7490*/  ULDC UR4, c[0x0][0x618] ;  /* 0x0001860000047ab9 */ /* 0x000fe20000000800 */
[----:B------:R-:W-:Y:S02]  /*74a0*/  ISETP.NE.AND.EX P0, PT, RZ, UR7, PT, P0 ;  /* 0x00000007ff007c0c */ /* 0x000fe4000bf05300 */
[----:B------:R-:W-:Y:S02]  /*74b0*/  IMAD.IADD R5, R5, 0x1, R7 ;  /* 0x0000000105057824 */ /* 0x000fe400078e0207 */
[----:B-1----:R-:W-:-:S03]  /*74c0*/  IMAD.MOV R22, RZ, RZ, -R22 ;  /* 0x000000ffff167224 */ /* 0x002fc600078e0a16 */
[----:B------:R-:W-:Y:S01]  /*74d0*/  SHF.R.U64 R21, R4, UR4, R5 ;  /* 0x0000000404157c19 */ /* 0x000fe20008001205 */
[----:B0-----:R-:W-:Y:S01]  /*74e0*/  IMAD R15, R6, R22, R15 ;  /* 0x00000016060f7224 */ /* 0x001fe200078e020f */
[----:B------:R-:W-:Y:S01]  /*74f0*/  SHF.R.U32.HI R4, RZ, UR4, R5 ;  /* 0x00000004ff047c19 */ /* 0x000fe20008011605 */
[----:B------:R-:W-:Y:S01]  /*7500*/  ULDC UR4, c[0x0][0x608] ;  /* 0x0001820000047ab9 */ /* 0x000fe20000000800 */
[----:B---3--:R-:W-:Y:S02]  /*7510*/  IMAD.MOV R6, RZ, RZ, -R23 ;  /* 0x000000ffff067224 */ /* 0x008fe400078e0a17 */
[--C-:B------:R-:W-:Y:S02]  /*7520*/  SHF.R.U64 R22, R21, UR4, R4.reuse ;  /* 0x0000000415167c19 */ /* 0x100fe40008001204 */
[----:B------:R-:W-:Y:S01]  /*7530*/  SHF.R.U32.HI R5, RZ, UR4, R4 ;  /* 0x00000004ff057c19 */ /* 0x000fe20008011604 */
[----:B------:R-:W-:Y:S01]  /*7540*/  ULDC UR4, c[0x0][0x658] ;  /* 0x0001960000047ab9 */ /* 0x000fe20000000800 */
[----:B--2---:R-:W-:-:S02]  /*7550*/  @P2 IMAD R15, R25, R6, R20 ;  /* 0x00000006190f2224 */ /* 0x004fc400078e0214 */
[--C-:B------:R-:W-:Y:S02]  /*7560*/  SHF.R.U64 R20, R22, UR4, R5.reuse ;  /* 0x0000000416147c19 */ /* 0x100fe40008001205 */
[----:B------:R-:W-:-:S03]  /*7570*/  SHF.R.U32.HI R23, RZ, UR4, R5 ;  /* 0x00000004ff177c19 */ /* 0x000fc60008011605 */
[----:B------:R-:W-:Y:S02]  /*7580*/  IMAD.MOV.U32 R6, RZ, RZ, R20 ;  /* 0x000000ffff067224 */ /* 0x000fe400078e0014 */
[----:B------:R-:W-:Y:S01]  /*7590*/  IMAD.MOV.U32 R5, RZ, RZ, R23 ;  /* 0x000000ffff057224 */ /* 0x000fe200078e0017 */
[----:B------:R-:W-:Y:S06]  /*75a0*/  @!P0 BRA `(.L_x_112) ;  /* 0x00000000002c8947 */ /* 0x000fec0003800000 */
        /* <DEDUP_REMOVED lines=9> */
[----:B------:R-:W-:-:S04]  /*7640*/  IMAD.WIDE.U32.X R4, R23, UR7, R4, P1 ;  /* 0x0000000717047c25 */ /* 0x000fc800088e0404 */
[----:B------:R-:W-:-:S07]  /*7650*/  IMAD.MOV.U32 R6, RZ, RZ, R4 ;  /* 0x000000ffff067224 */ /* 0x000fce00078e0004 */
.L_x_112:
[----:B------:R-:W-:Y:S01]  /*7660*/  ULDC UR4, c[0x0][0x648] ;  /* 0x0001920000047ab9 */ /* 0x000fe20000000800 */
[----:B------:R-:W-:Y:S01]  /*7670*/  LOP3.LUT R4, R22, UR29, RZ, 0xc0, !PT ;  /* 0x0000001d16047c12 */ /* 0x000fe2000f8ec0ff */
[----:B------:R-:W-:Y:S01]  /*7680*/  ULDC UR5, c[0x0][0x610] ;  /* 0x0001840000057ab9 */ /* 0x000fe20000000800 */
[----:B------:R-:W-:Y:S01]  /*7690*/  SHF.R.U64 R5, R6, UR4, R5 ;  /* 0x0000000406057c19 */ /* 0x000fe20008001205 */
[----:B------:R-:W-:Y:S01]  /*76a0*/  ULDC UR4, c[0x0][0x638] ;  /* 0x00018e0000047ab9 */ /* 0x000fe20000000800 */
[----:B------:R-:W-:-:S03]  /*76b0*/  LOP3.LUT R21, R21, UR13, RZ, 0xc0, !PT ;  /* 0x0000000d15157c12 */ /* 0x000fc6000f8ec0ff */
[----:B------:R-:W-:Y:S02]  /*76c0*/  IMAD.MOV R7, RZ, RZ, -R5 ;  /* 0x000000ffff077224 */ /* 0x000fe400078e0a05 */
[----:B------:R-:W-:Y:S02]  /*76d0*/  IMAD R4, R5, UR21, R4 ;  /* 0x0000001505047c24 */ /* 0x000fe4000f8e0204 */
[----:B------:R-:W-:Y:S01]  /*76e0*/  IMAD R20, R7, UR4, R20 ;  /* 0x0000000407147c24 */ /* 0x000fe2000f8e0214 */
[----:B------:R-:W-:Y:S01]  /*76f0*/  ULDC UR4, c[0x0][0x600] ;  /* 0x0001800000047ab9 */ /* 0x000fe20000000800 */
[----:B------:R-:W-:Y:S02]  /*7700*/  IMAD R15, R4, UR5, R15 ;  /* 0x00000005040f7c24 */ /* 0x000fe4000f8e020f */
[----:B------:R-:W-:Y:S02]  /*7710*/  IMAD R6, R20, UR4, R21 ;  /* 0x0000000414067c24 */ /* 0x000fe4000f8e0215 */
[----:B------:R-:W-:-:S03]  /*7720*/  IMAD.MOV.U32 R4, RZ, RZ, 0x1 ;  /* 0x00000001ff047424 */ /* 0x000fc600078e00ff */
[----:B------:R-:W-:Y:S02]  /*7730*/  SEL R20, R6, R15, !P2 ;  /* 0x0000000f06147207 */ /* 0x000fe40005000000 */
[----:B------:R-:W-:Y:S01]  /*7740*/  SEL R21, R15, R6, !P2 ;  /* 0x000000060f157207 */ /* 0x000fe20005000000 */
[----:B------:R-:W-:-:S07]  /*7750*/  IMAD.MOV.U32 R6, RZ, RZ, R14 ;  /* 0x000000ffff067224 */ /* 0x000fce00078e000e */
.L_x_110:
[----:B------:R-:W-:Y:S05]  /*7760*/  BSYNC B1 ;  /* 0x0000000000017941 */ /* 0x000fea0003800000 */
.L_x_109:
[----:B------:R-:W-:-:S13]  /*7770*/  LOP3.LUT P0, RZ, R4, 0xff, RZ, 0xc0, !PT ;  /* 0x000000ff04ff7812 */ /* 0x000fda000780c0ff */
[----:B------:R-:W-:Y:S05]  /*7780*/  @P0 BRA `(.L_x_113) ;  /* 0xfffffff000b40947 */ /* 0x000fea000383ffff */
[----:B------:R-:W-:Y:S05]  /*7790*/  BSYNC B0 ;  /* 0x0000000000007941 */ /* 0x000fea0003800000 */
.L_x_102:
[----:B------:R-:W-:-:S03]  /*77a0*/  UMOV UR4, 0xffffffff ;  /* 0xffffffff00047882 */ /* 0x000fc60000000000 */
[----:B------:R-:W-:Y:S05]  /*77b0*/  BRA.DIV UR4, `(.L_x_114) ;  /* 0x0000000204cc7947 */ /* 0x000fea000b800000 */
[----:B------:R-:W-:-:S13]  /*77c0*/  ELECT P6, URZ, PT ;  /* 0x00000000003f782f */ /* 0x000fda00038c0000 */
.L_x_126:
[----:B------:R-:W-:Y:S04]  /*77d0*/  BSSY B0, `(.L_x_115) ;  /* 0x0000019000007945 */ /* 0x000fe80003800000 */
[----:B------:R-:W-:Y:S05]  /*77e0*/  @!P6 BRA `(.L_x_116) ;  /* 0x00000000005ce947 */ /* 0x000fea0003800000 */
[----:B------:R-:W-:-:S04]  /*77f0*/  LOP3.LUT R18, R18, 0x2, RZ, 0xfc, !PT ;  /* 0x0000000212127812 */ /* 0x000fc800078efcff */
[----:B------:R-:W-:-:S13]  /*7800*/  ISETP.NE.AND P0, PT, R18, 0x3, PT ;  /* 0x000000031200780c */ /* 0x000fda0003f05270 */
[----:B------:R-:W-:Y:S05]  /*7810*/  @!P0 BRA `(.L_x_117) ;  /* 0x0000000000048947 */ /* 0x000fea0003800000 */
[----:B------:R-:W-:Y:S01]  /*7820*/  BPT.TRAP 0x1 ;  /* 0x000000040000795c */ /* 0x000fe20000300000 */
.L_x_117:
[----:B------:R-:W0:Y:S01]  /*7830*/  S2R R5, SR_CgaCtaId ;  /* 0x0000000000057919 */ /* 0x000e220000008800 */
[----:B------:R-:W-:Y:S02]  /*7840*/  MOV R0, 0x400 ;  /* 0x0000040000007802 */ /* 0x000fe40000000f00 */
[----:B------:R-:W-:Y:S02]  /*7850*/  SHF.L.U32 R2, R3, 0x1f, RZ ;  /* 0x0000001f03027819 */ /* 0x000fe400000006ff */
[----:B0-----:R-:W-:-:S05]  /*7860*/  LEA R5, R5, R0, 0x18 ;  /* 0x0000000005057211 */ /* 0x001fca00078ec0ff */
[----:B------:R-:W-:-:S04]  /*7870*/  VIADD R5, R5, 0x10 ;  /* 0x0000001005057836 */ /* 0x000fc80000000000 */
[C---:B------:R-:W-:Y:S02]  /*7880*/  IMAD R7, R8.reuse, 0x8, R5 ;  /* 0x0000000808077824 */ /* 0x040fe400078e0205 */
[----:B------:R-:W-:Y:S02]  /*7890*/  VIADD R8, R8, 0x1 ;  /* 0x0000000108087836 */ /* 0x000fe40000000000 */
[----:B------:R-:W0:Y:S03]  /*78a0*/  SYNCS.PHASECHK.TRANS64.TRYWAIT P0, [R7+URZ], R2 ;  /* 0x00000002070075a7 */ /* 0x000e26000800017f */
[----:B------:R-:W-:-:S04]  /*78b0*/  ISETP.NE.AND P1, PT, R8, 0x2, PT ;  /* 0x000000020800780c */ /* 0x000fc80003f25270 */
[----:B------:R-:W-:Y:S02]  /*78c0*/  SEL R0, RZ, 0x1, P1 ;  /* 0x00000001ff007807 */ /* 0x000fe40000800000 */
[----:B------:R-:W-:Y:S02]  /*78d0*/  SEL R8, R8, RZ, P1 ;  /* 0x000000ff08087207 */ /* 0x000fe40000800000 */
[----:B------:R-:W-:Y:S01]  /*78e0*/  LOP3.LUT R0, R3, R0, RZ, 0x3c, !PT ;  /* 0x0000000003007212 */ /* 0x000fe200078e3cff */
[----:B0-----:R-:W-:Y:S06]  /*78f0*/  @!P0 BRA `(.L_x_118) ;  /* 0x00000000009c8947 */ /* 0x001fec0003800000 */
.L_x_127:
[----:B------:R-:W-:Y:S01]  /*7900*/  IMAD R5, R8, 0x8, R5 ;  /* 0x0000000808057824 */ /* 0x000fe200078e0205 */
[----:B------:R-:W-:-:S07]  /*7910*/  SHF.L.U32 R0, R0, 0x1f, RZ ;  /* 0x0000001f00007819 */ /* 0x000fce00000006ff */
.L_x_119:
[----:B-1----:R1:W2:Y:S02]  /*7920*/  SYNCS.PHASECHK.TRANS64.TRYWAIT P0, [R5+URZ], R0 ;  /* 0x00000000050075a7 */ /* 0x0022a4000800017f */
[----:B--2---:R-:W-:Y:S05]  /*7930*/  @!P0 NANOSLEEP.SYNCS 0x989680 ;  /* 0x009896800000895d */ /* 0x004fea0003900000 */
[----:B------:R-:W2:Y:S02]  /*7940*/  @!P0 SYNCS.PHASECHK.TRANS64 P0, [R5+URZ], R0 ;  /* 0x00000000050085a7 */ /* 0x000ea4000800007f */
[----:B--2---:R-:W-:Y:S05]  /*7950*/  @!P0 BRA `(.L_x_119) ;  /* 0xfffffffc00f08947 */ /* 0x004fea000383ffff */
.L_x_116:
[----:B------:R-:W-:Y:S05]  /*7960*/  BSYNC B0 ;  /* 0x0000000000007941 */ /* 0x000fea0003800000 */
.L_x_115:
[----:B------:R-:W-:Y:S05]  /*7970*/  EXIT ;  /* 0x000000000000794d */ /* 0x000fea0003800000 */
.L_x_21:
[----:B-1----:R1:W2:Y:S02]  /*7980*/  SYNCS.PHASECHK.TRANS64.TRYWAIT P1, [R3+URZ], R0 ;  /* 0x00000000030075a7 */ /* 0x0022a4000802017f */
[----:B--2---:R-:W-:Y:S05]  /*7990*/  @!P1 NANOSLEEP.SYNCS 0x989680 ;  /* 0x009896800000995d */ /* 0x004fea0003900000 */
[----:B------:R-:W2:Y:S02]  /*79a0*/  @!P1 SYNCS.PHASECHK.TRANS64 P1, [R3+URZ], R0 ;  /* 0x00000000030095a7 */ /* 0x000ea4000802007f */
[----:B--2---:R-:W-:Y:S05]  /*79b0*/  @!P1 BRA `(.L_x_21) ;  /* 0xfffffffc00f09947 */ /* 0x004fea000383ffff */
[----:B------:R-:W-:Y:S05]  /*79c0*/  BRA `(.L_x_20) ;  /* 0xffffff9c007c7947 */ /* 0x000fea000383ffff */
.L_x_26:
[----:B-1----:R1:W2:Y:S02]  /*79d0*/  SYNCS.PHASECHK.TRANS64.TRYWAIT P1, [R5+URZ], R4 ;  /* 0x00000004050075a7 */ /* 0x0022a4000802017f */
[----:B--2---:R-:W-:Y:S05]  /*79e0*/  @!P1 NANOSLEEP.SYNCS 0x989680 ;  /* 0x009896800000995d */ /* 0x004fea0003900000 */
[----:B------:R-:W2:Y:S02]  /*79f0*/  @!P1 SYNCS.PHASECHK.TRANS64 P1, [R5+URZ], R4 ;  /* 0x00000004050095a7 */ /* 0x000ea4000802007f */
[----:B--2---:R-:W-:Y:S05]  /*7a00*/  @!P1 BRA `(.L_x_26) ;  /* 0xfffffffc00f09947 */ /* 0x004fea000383ffff */
[----:B------:R-:W-:Y:S05]  /*7a10*/  BRA `(.L_x_25) ;  /* 0xffffffac002c7947 */ /* 0x000fea000383ffff */
.L_x_103:
[----:B------:R-:W-:Y:S01]  /*7a20*/  BSSY B1, `(.L_x_120) ;  /* 0x0000006000017945 */ /* 0x000fe20003800000 */
[----:B------:R-:W-:-:S07]  /*7a30*/  IMAD.MOV.U32 R15, RZ, RZ, -0x1 ;  /* 0xffffffffff0f7424 */ /* 0x000fce00078e00ff */
[----:B------:R-:W-:Y:S05]  /*7a40*/  WARPSYNC.COLLECTIVE R15, `(.L_x_121) ;  /* 0x000000000f0c7348 */ /* 0x000fea0003c00000 */
[----:B------:R-:W-:Y:S02]  /*7a50*/  ELECT P6, UR62, PT ;  /* 0x00000000003e782f */ /* 0x000fe400038c0000 */
[----:B------:R-:W-:Y:S01]  /*7a60*/  MOV R14, UR62 ;  /* 0x0000003e000e7c02 */ /* 0x000fe20008000f00 */
[----:B------:R-:W-:Y:S10]  /*7a70*/  ENDCOLLECTIVE ;  /* 0x000000000000791b */ /* 0x000ff40003800000 */
.L_x_121:
[----:B------:R-:W-:Y:S05]  /*7a80*/  BSYNC B1 ;  /* 0x0000000000017941 */ /* 0x000fea0003800000 */
.L_x_120:
[----:B------:R-:W-:Y:S05]  /*7a90*/  BRA `(.L_x_122) ;  /* 0xffffffec00fc7947 */ /* 0x000fea000383ffff */
.L_x_106:
[----:B-1----:R1:W2:Y:S02]  /*7aa0*/  SYNCS.PHASECHK.TRANS64.TRYWAIT P0, [R23+URZ+0x10], R14 ;  /* 0x0000100e170075a7 */ /* 0x0022a4000800017f */
[----:B--2---:R-:W-:Y:S05]  /*7ab0*/  @!P0 NANOSLEEP.SYNCS 0x989680 ;  /* 0x009896800000895d */ /* 0x004fea0003900000 */
[----:B------:R-:W2:Y:S02]  /*7ac0*/  @!P0 SYNCS.PHASECHK.TRANS64 P0, [R23+URZ+0x10], R14 ;  /* 0x0000100e170085a7 */ /* 0x000ea4000800007f */
[----:B--2---:R-:W-:Y:S05]  /*7ad0*/  @!P0 BRA `(.L_x_106) ;  /* 0xfffffffc00f08947 */ /* 0x004fea000383ffff */
[----:B------:R-:W-:Y:S05]  /*7ae0*/  BRA `(.L_x_123) ;  /* 0xfffffff000347947 */ /* 0x000fea000383ffff */
.L_x_114:
[----:B------:R-:W-:Y:S01]  /*7af0*/  BSSY B0, `(.L_x_124) ;  /* 0x0000006000007945 */ /* 0x000fe20003800000 */
[----:B------:R-:W-:-:S07]  /*7b00*/  IMAD.MOV.U32 R15, RZ, RZ, -0x1 ;  /* 0xffffffffff0f7424 */ /* 0x000fce00078e00ff */
[----:B------:R-:W-:Y:S05]  /*7b10*/  WARPSYNC.COLLECTIVE R15, `(.L_x_125) ;  /* 0x000000000f0c7348 */ /* 0x000fea0003c00000 */
[----:B------:R-:W-:Y:S02]  /*7b20*/  ELECT P6, UR62, PT ;  /* 0x00000000003e782f */ /* 0x000fe400038c0000 */
[----:B------:R-:W-:Y:S01]  /*7b30*/  MOV R14, UR62 ;  /* 0x0000003e000e7c02 */ /* 0x000fe20008000f00 */
[----:B------:R-:W-:Y:S10]  /*7b40*/  ENDCOLLECTIVE ;  /* 0x000000000000791b */ /* 0x000ff40003800000 */
.L_x_125:
[----:B------:R-:W-:Y:S05]  /*7b50*/  BSYNC B0 ;  /* 0x0000000000007941 */ /* 0x000fea0003800000 */
.L_x_124:
[----:B------:R-:W-:Y:S05]  /*7b60*/  BRA `(.L_x_126) ;  /* 0xfffffffc00187947 */ /* 0x000fea000383ffff */
.L_x_118:
[----:B0-----:R0:W1:Y:S02]  /*7b70*/  SYNCS.PHASECHK.TRANS64.TRYWAIT P0, [R7+URZ], R2 ;  /* 0x00000002070075a7 */ /* 0x001064000800017f */
[----:B-1----:R-:W-:Y:S05]  /*7b80*/  @!P0 NANOSLEEP.SYNCS 0x989680 ;  /* 0x009896800000895d */ /* 0x002fea0003900000 */
[----:B------:R-:W1:Y:S02]  /*7b90*/  @!P0 SYNCS.PHASECHK.TRANS64 P0, [R7+URZ], R2 ;  /* 0x00000002070085a7 */ /* 0x000e64000800007f */
[----:B-1----:R-:W-:Y:S05]  /*7ba0*/  @!P0 BRA `(.L_x_118) ;  /* 0xfffffffc00f08947 */ /* 0x002fea000383ffff */
[----:B------:R-:W-:Y:S05]  /*7bb0*/  BRA `(.L_x_127) ;  /* 0xfffffffc00507947 */ /* 0x000fea000383ffff */
.L_x_128:
[----:B------:R-:W-:-:S00]  /*7bc0*/  BRA `(.L_x_128) ;  /* 0xfffffffc00fc7947 */ /* 0x000fc0000383ffff */
[----:B------:R-:W-:-:S00]  /*7bd0*/  NOP ;  /* 0x0000000000007918 */ /* 0x000fc00000000000 */
        /* <DEDUP_REMOVED lines=10> */
.L_x_129:


//--------------------- .nv.global.init           --------------------------
	.section	.nv.global.init,"aw",@progbits
.nv.global.init:
	.type		$str$22,@object
	.size		$str$22,($str$23 - $str$22)
$str$22:
        /*0000*/ 	.byte	0x6b, 0x5f, 0x74, 0x69, 0x6c, 0x65, 0x5f, 0x63, 0x6f, 0x75, 0x6e, 0x74, 0x20, 0x3e, 0x3d, 0x20
        /*0010*/ 	.byte	0x31, 0x00
	.type		$str$23,@object
	.size		$str$23,(__unnamed_1 - $str$23)
$str$23:
        /*0012*/ 	.byte	0x2f, 0x74, 0x6d, 0x70, 0x2f, 0x63, 0x75, 0x74, 0x6c, 0x61, 0x73, 0x73, 0x5f, 0x73, 0x77, 0x65
        /*0022*/ 	.byte	0x65, 0x70, 0x5f, 0x73, 0x72, 0x63, 0x2f, 0x69, 0x6e, 0x63, 0x6c, 0x75, 0x64, 0x65, 0x2f, 0x63
        /*0032*/ 	.byte	0x75, 0x74, 0x6c, 0x61, 0x73, 0x73, 0x2f, 0x67, 0x65, 0x6d, 0x6d, 0x2f, 0x63, 0x6f, 0x6c, 0x6c
        /*0042*/ 	.byte	0x65, 0x63, 0x74, 0x69, 0x76, 0x65, 0x2f, 0x73, 0x6d, 0x39, 0x30, 0x5f, 0x6d, 0x6d, 0x61, 0x5f
        /*0052*/ 	.byte	0x74, 0x6d, 0x61, 0x5f, 0x67, 0x6d, 0x6d, 0x61, 0x5f, 0x73, 0x73, 0x5f, 0x77, 0x61, 0x72, 0x70
        /*0062*/ 	.byte	0x73, 0x70, 0x65, 0x63, 0x69, 0x61, 0x6c, 0x69, 0x7a, 0x65, 0x64, 0x2e, 0x68, 0x70, 0x70, 0x00
	.type		__unnamed_1,@object
	.size		__unnamed_1,(.L_0 - __unnamed_1)
__unnamed_1:
        /*0072*/ 	.byte	0x76, 0x6f, 0x69, 0x64, 0x20, 0x63, 0x75, 0x74, 0x6c, 0x61, 0x73, 0x73, 0x3a, 0x3a, 0x67, 0x65
        /* <DEDUP_REMOVED lines=180> */
        /*0bc2*/ 	.byte	0x74, 0x65, 0x3a, 0x3a, 0x69, 0x64, 0x65, 0x6e, 0x74, 0x69, 0x74, 0x79, 0x5d, 0x00
.L_0:


//--------------------- .nv.shared._ZN7cutlass13device_kernelINS_4gemm6kernel13GemmUniversalIN4cute5tupleIJiiiiEEENS1_10collective13CollectiveMmaINS1_34MainloopSm90TmaGmmaWarpSpecializedILi2ENS5_IJNS4_1CILi2EEENSA_ILi1EEESC_EEENS1_35KernelTmaWarpSpecializedCooperativeEEENS5_IJNSA_ILi192EEENSA_ILi32EEENSA_ILi256EEEEEENS_10bfloat16_tENS5_IJlSC_lEEESK_SL_NS4_8TiledMMAINS4_8MMA_AtomIJNS4_4SM904GMMA27MMA_64x32x16_F32BF16BF16_SSILNSP_5MajorE0ELSR_0ELNSP_7ScaleInE1ELSS_1EEEEEENS4_6LayoutISD_NS5_IJSC_NSA_ILi0EEESW_EEEEENS5_IJNS4_10UnderscoreESZ_SZ_EEEEENS4_13SM90_TMA_LOADENS4_14ComposedLayoutINS4_7SwizzleILi3ELi4ELi3EEENS4_18smem_ptr_flag_bitsILi16EEENSV_INS5_IJNSA_ILi8EEENSA_ILi64EEEEEENS5_IJS19_SC_EEEEEEEvNS4_8identityENS4_23SM90_TMA_LOAD_MULTICASTES1D_vS1E_EENS_8epilogue10collective6detail29Sm90TmaWarpSpecializedAdapterINS1I_15DefaultEpilogueISK_SL_SL_NS1H_6thread17LinearCombinationISK_Li1EffLNS1M_9ScaleType4KindE0ELNS_15FloatRoundStyleE2ESK_EENS1_15EpilogueDefaultEEEEEvvEEEEvNT_6ParamsE --------------------------
	.section	.nv.shared._ZN7cutlass13device_kernelINS_4gemm6kernel13GemmUniversalIN4cute5tupleIJiiiiEEENS1_10collective13CollectiveMmaINS1_34MainloopSm90TmaGmmaWarpSpecializedILi2ENS5_IJNS4_1CILi2EEENSA_ILi1EEESC_EEENS1_35KernelTmaWarpSpecializedCooperativeEEENS5_IJNSA_ILi192EEENSA_ILi32EEENSA_ILi256EEEEEENS_10bfloat16_tENS5_IJlSC_lEEESK_SL_NS4_8TiledMMAINS4_8MMA_AtomIJNS4_4SM904GMMA27MMA_64x32x16_F32BF16BF16_SSILNSP_5MajorE0ELSR_0ELNSP_7ScaleInE1ELSS_1EEEEEENS4_6LayoutISD_NS5_IJSC_NSA_ILi0EEESW_EEEEENS5_IJNS4_10UnderscoreESZ_SZ_EEEEENS4_13SM90_TMA_LOADENS4_14ComposedLayoutINS4_7SwizzleILi3ELi4ELi3EEENS4_18smem_ptr_flag_bitsILi16EEENSV_INS5_IJNSA_ILi8EEENSA_ILi64EEEEEENS5_IJS19_SC_EEEEEEEvNS4_8identityENS4_23SM90_TMA_LOAD_MULTICASTES1D_vS1E_EENS_8epilogue10collective6detail29Sm90TmaWarpSpecializedAdapterINS1I_15DefaultEpilogueISK_SL_SL_NS1H_6thread17LinearCombinationISK_Li1EffLNS1M_9ScaleType4KindE0ELNS_15FloatRoundStyleE2ESK_EENS1_15EpilogueDefaultEEEEEvvEEEEvNT_6ParamsE,"aw",@nobits
	.sectionflags	@""
	.align	16
	.zero		1024


//--------------------- .nv.shared.reserved.0     --------------------------
	.section	.nv.shared.reserved.0,"aw",@nobits
	.weak		__nv_reservedSMEM_offset_0_alias
	.size		__nv_reservedSMEM_offset_0_alias, 0, 0
	.other		__nv_reservedSMEM_offset_0_alias,@"STO_CUDA_RESERVED_SHARED STV_DEFAULT"
__nv_reservedSMEM_offset_0_alias:
	.zero		0


//--------------------- .nv.global                --------------------------
	.section	.nv.global,"aw",@nobits
.nv.global:
	.type		_ZN40_INTERNAL_4bf494c2_4_k_cu_e667f43c_113774cute1_E,@object
	.size		_ZN40_INTERNAL_4bf494c2_4_k_cu_e667f43c_113774cute1_E,(_ZN40_INTERNAL_4bf494c2_4_k_cu_e667f43c_113774cuda3std3__45__cpo6cbeginE - _ZN40_INTERNAL_4bf494c2_4_k_cu_e667f43c_113774cute1_E)
_ZN40_INTERNAL_4bf494c2_4_k_cu_e667f43c_113774cute1_E:
	.zero		1
	.type		_ZN40_INTERNAL_4bf494c2_4_k_cu_e667f43c_113774cuda3std3__45__cpo6cbeginE,@object
	.size		_ZN40_INTERNAL_4bf494c2_4_k_cu_e667f43c_113774cuda3std3__45__cpo6cbeginE,(_ZN40_INTERNAL_4bf494c2_4_k_cu_e667f43c_113774cuda3std3__48in_placeE - _ZN40_INTERNAL_4bf494c2_4_k_cu_e667f43c_113774cuda3std3__45__cpo6cbeginE)
_ZN40_INTERNAL_4bf494c2_4_k_cu_e667f43c_113774cuda3std3__45__cpo6cbeginE:
	.zero		1
	.type		_ZN40_INTERNAL_4bf494c2_4_k_cu_e667f43c_113774cuda3std3__48in_placeE,@object
	.size		_ZN40_INTERNAL_4bf494c2_4_k_cu_e667f43c_113774cuda3std3__48in_placeE,(_ZN40_INTERNAL_4bf494c2_4_k_cu_e667f43c_113774cuda3std6ranges3__45__cpo9iter_moveE - _ZN40_INTERNAL_4bf494c2_4_k_cu_e667f43c_113774cuda3std3__48in_placeE)
_ZN40_INTERNAL_4bf494c2_4_k_cu_e667f43c_113774cuda3std3__48in_placeE:
	.zero		1
	.type		_ZN40_INTERNAL_4bf494c2_4_k_cu_e667f43c_113774cuda3std6ranges3__45__cpo9iter_moveE,@object
	.size		_ZN40_INTERNAL_4bf494c2_4_k_cu_e667f43c_113774cuda3std6ranges3__45__cpo9iter_moveE,(_ZN40_INTERNAL_4bf494c2_4_k_cu_e667f43c_113774cuda3std3__45__cpo5beginE - _ZN40_INTERNAL_4bf494c2_4_k_cu_e667f43c_113774cuda3std6ranges3__45__cpo9iter_moveE)
_ZN40_INTERNAL_4bf494c2_4_k_cu_e667f43c_113774cuda3std6ranges3__45__cpo9iter_moveE:
	.zero		1
	.type		_ZN40_INTERNAL_4bf494c2_4_k_cu_e667f43c_113774cuda3std3__45__cpo5beginE,@object
	.size		_ZN40_INTERNAL_4bf494c2_4_k_cu_e667f43c_113774cuda3std3__45__cpo5beginE,(_ZN40_INTERNAL_4bf494c2_4_k_cu_e667f43c_113774cuda3std3__442_GLOBAL__N__4bf494c2_4_k_cu_e667f43c_113776ignoreE - _ZN40_INTERNAL_4bf494c2_4_k_cu_e667f43c_113774cuda3std3__45__cpo5beginE)
_ZN40_INTERNAL_4bf494c2_4_k_cu_e667f43c_113774cuda3std3__45__cpo5beginE:
	.zero		1
	.type		_ZN40_INTERNAL_4bf494c2_4_k_cu_e667f43c_113774cuda3std3__442_GLOBAL__N__4bf494c2_4_k_cu_e667f43c_113776ignoreE,@object
	.size		_ZN40_INTERNAL_4bf494c2_4_k_cu_e667f43c_113774cuda3std3__442_GLOBAL__N__4bf494c2_4_k_cu_e667f43c_113776ignoreE,(_ZN40_INTERNAL_4bf494c2_4_k_cu_e667f43c_113774cute7productE - _ZN40_INTERNAL_4bf494c2_4_k_cu_e667f43c_113774cuda3std3__442_GLOBAL__N__4bf494c2_4_k_cu_e667f43c_113776ignoreE)
_ZN40_INTERNAL_4bf494c2_4_k_cu_e667f43c_113774cuda3std3__442_GLOBAL__N__4bf494c2_4_k_cu_e667f43c_113776ignoreE:
	.zero		1
	.type		_ZN40_INTERNAL_4bf494c2_4_k_cu_e667f43c_113774cute7productE,@object
	.size		_ZN40_INTERNAL_4bf494c2_4_k_cu_e667f43c_113774cute7productE,(_ZN40_INTERNAL_4bf494c2_4_k_cu_e667f43c_113774cuda3std3__45__cpo3endE - _ZN40_INTERNAL_4bf494c2_4_k_cu_e667f43c_113774cute7productE)
_ZN40_INTERNAL_4bf494c2_4_k_cu_e667f43c_113774cute7productE:
	.zero		1
	.type		_ZN40_INTERNAL_4bf494c2_4_k_cu_e667f43c_113774cuda3std3__45__cpo3endE,@object
	.size		_ZN40_INTERNAL_4bf494c2_4_k_cu_e667f43c_113774cuda3std3__45__cpo3endE,(_ZN40_INTERNAL_4bf494c2_4_k_cu_e667f43c_113774cuda3std3__419piecewise_constructE - _ZN40_INTERNAL_4bf494c2_4_k_cu_e667f43c_113774cuda3std3__45__cpo3endE)
_ZN40_INTERNAL_4bf494c2_4_k_cu_e667f43c_113774cuda3std3__45__cpo3endE:
	.zero		1
	.type		_ZN40_INTERNAL_4bf494c2_4_k_cu_e667f43c_113774cuda3std3__419piecewise_constructE,@object
	.size		_ZN40_INTERNAL_4bf494c2_4_k_cu_e667f43c_113774cuda3std3__419piecewise_constructE,(_ZN40_INTERNAL_4bf494c2_4_k_cu_e667f43c_113774cuda3std3__45__cpo4cendE - _ZN40_INTERNAL_4bf494c2_4_k_cu_e667f43c_113774cuda3std3__419piecewise_constructE)
_ZN40_INTERNAL_4bf494c2_4_k_cu_e667f43c_113774cuda3std3__419piecewise_constructE:
	.zero		1
	.type		_ZN40_INTERNAL_4bf494c2_4_k_cu_e667f43c_113774cuda3std3__45__cpo4cendE,@object
	.size		_ZN40_INTERNAL_4bf494c2_4_k_cu_e667f43c_113774cuda3std3__45__cpo4cendE,(_ZN40_INTERNAL_4bf494c2_4_k_cu_e667f43c_113774cuda3std6ranges3__45__cpo4swapE - _ZN40_INTERNAL_4bf494c2_4_k_cu_e667f43c_113774cuda3std3__45__cpo4cendE)
_ZN40_INTERNAL_4bf494c2_4_k_cu_e667f43c_113774cuda3std3__45__cpo4cendE:
	.zero		1
	.type		_ZN40_INTERNAL_4bf494c2_4_k_cu_e667f43c_113774cuda3std6ranges3__45__cpo4swapE,@object
	.size		_ZN40_INTERNAL_4bf494c2_4_k_cu_e667f43c_113774cuda3std6ranges3__45__cpo4swapE,(.L_8 - _ZN40_INTERNAL_4bf494c2_4_k_cu_e667f43c_113774cuda3std6ranges3__45__cpo4swapE)
_ZN40_INTERNAL_4bf494c2_4_k_cu_e667f43c_113774cuda3std6ranges3__45__cpo4swapE:
	.zero		1
.L_8:


//--------------------- .nv.constant0._ZN7cutlass13device_kernelINS_4gemm6kernel13GemmUniversalIN4cute5tupleIJiiiiEEENS1_10collective13CollectiveMmaINS1_34MainloopSm90TmaGmmaWarpSpecializedILi2ENS5_IJNS4_1CILi2EEENSA_ILi1EEESC_EEENS1_35KernelTmaWarpSpecializedCooperativeEEENS5_IJNSA_ILi192EEENSA_ILi32EEENSA_ILi256EEEEEENS_10bfloat16_tENS5_IJlSC_lEEESK_SL_NS4_8TiledMMAINS4_8MMA_AtomIJNS4_4SM904GMMA27MMA_64x32x16_F32BF16BF16_SSILNSP_5MajorE0ELSR_0ELNSP_7ScaleInE1ELSS_1EEEEEENS4_6LayoutISD_NS5_IJSC_NSA_ILi0EEESW_EEEEENS5_IJNS4_10UnderscoreESZ_SZ_EEEEENS4_13SM90_TMA_LOADENS4_14ComposedLayoutINS4_7SwizzleILi3ELi4ELi3EEENS4_18smem_ptr_flag_bitsILi16EEENSV_INS5_IJNSA_ILi8EEENSA_ILi64EEEEEENS5_IJS19_SC_EEEEEEEvNS4_8identityENS4_23SM90_TMA_LOAD_MULTICASTES1D_vS1E_EENS_8epilogue10collective6detail29Sm90TmaWarpSpecializedAdapterINS1I_15DefaultEpilogueISK_SL_SL_NS1H_6thread17LinearCombinationISK_Li1EffLNS1M_9ScaleType4KindE0ELNS_15FloatRoundStyleE2ESK_EENS1_15EpilogueDefaultEEEEEvvEEEEvNT_6ParamsE --------------------------
	.section	.nv.constant0._ZN7cutlass13device_kernelINS_4gemm6kernel13GemmUniversalIN4cute5tupleIJiiiiEEENS1_10collective13CollectiveMmaINS1_34MainloopSm90TmaGmmaWarpSpecializedILi2ENS5_IJNS4_1CILi2EEENSA_ILi1EEESC_EEENS1_35KernelTmaWarpSpecializedCooperativeEEENS5_IJNSA_ILi192EEENSA_ILi32EEENSA_ILi256EEEEEENS_10bfloat16_tENS5_IJlSC_lEEESK_SL_NS4_8TiledMMAINS4_8MMA_AtomIJNS4_4SM904GMMA27MMA_64x32x16_F32BF16BF16_SSILNSP_5MajorE0ELSR_0ELNSP_7ScaleInE1ELSS_1EEEEEENS4_6LayoutISD_NS5_IJSC_NSA_ILi0EEESW_EEEEENS5_IJNS4_10UnderscoreESZ_SZ_EEEEENS4_13SM90_TMA_LOADENS4_14ComposedLayoutINS4_7SwizzleILi3ELi4ELi3EEENS4_18smem_ptr_flag_bitsILi16EEENSV_INS5_IJNSA_ILi8EEENSA_ILi64EEEEEENS5_IJS19_SC_EEEEEEEvNS4_8identityENS4_23SM90_TMA_LOAD_MULTICASTES1D_vS1E_EENS_8epilogue10collective6detail29Sm90TmaWarpSpecializedAdapterINS1I_15DefaultEpilogueISK_SL_SL_NS1H_6thread17LinearCombinationISK_Li1EffLNS1M_9ScaleType4KindE0ELNS_15FloatRoundStyleE2ESK_EENS1_15EpilogueDefaultEEEEEvvEEEEvNT_6ParamsE,"a",@progbits
	.sectionflags	@""
	.align	4
.nv.constant0._ZN7cutlass13device_kernelINS_4gemm6kernel13GemmUniversalIN4cute5tupleIJiiiiEEENS1_10collective13CollectiveMmaINS1_34MainloopSm90TmaGmmaWarpSpecializedILi2ENS5_IJNS4_1CILi2EEENSA_ILi1EEESC_EEENS1_35KernelTmaWarpSpecializedCooperativeEEENS5_IJNSA_ILi192EEENSA_ILi32EEENSA_ILi256EEEEEENS_10bfloat16_tENS5_IJlSC_lEEESK_SL_NS4_8TiledMMAINS4_8MMA_AtomIJNS4_4SM904GMMA27MMA_64x32x16_F32BF16BF16_SSILNSP_5MajorE0ELSR_0ELNSP_7ScaleInE1ELSS_1EEEEEENS4_6LayoutISD_NS5_IJSC_NSA_ILi0EEESW_EEEEENS5_IJNS4_10UnderscoreESZ_SZ_EEEEENS4_13SM90_TMA_LOADENS4_14ComposedLayoutINS4_7SwizzleILi3ELi4ELi3EEENS4_18smem_ptr_flag_bitsILi16EEENSV_INS5_IJNSA_ILi8EEENSA_ILi64EEEEEENS5_IJS19_SC_EEEEEEEvNS4_8identityENS4_23SM90_TMA_LOAD_MULTICASTES1D_vS1E_EENS_8epilogue10collective6detail29Sm90TmaWarpSpecializedAdapterINS1I_15DefaultEpilogueISK_SL_SL_NS1H_6thread17LinearCombinationISK_Li1EffLNS1M_9ScaleType4KindE0ELNS_15FloatRoundStyleE2ESK_EENS1_15EpilogueDefaultEEEEEvvEEEEvNT_6ParamsE:
	.zero		1664


//--------------------- SYMBOLS --------------------------

	.type		.nv.reservedSmem.offset0,@object
	.size		.nv.reservedSmem.offset0,0x4
	.type		__assertfail,@function
